	.target	sm_90a

	.elftype	@"ET_EXEC"


//--------------------- .note.nv.tkinfo           --------------------------
	.section	.note.nv.tkinfo,"",@"SHT_NOTE"
	.sectionflags	@"SHF_NOTE_NV_TKINFO"
	.tkinfo
        /*0018*/ 	.word	0x00000002
        /*0030*/ 	.string	""
        /*0030*/ 	.string	"ptxas"
        /*0030*/ 	.string	"Cuda compilation tools, release 13.0, V13.0.88"
        /*0030*/ 	.string	"Build cuda_13.0.r13.0/compiler.36424714_0"
        /*0030*/ 	.string	"-arch sm_90a -m 64 "



//--------------------- .note.nv.cuinfo           --------------------------
	.section	.note.nv.cuinfo,"",@"SHT_NOTE"
	.sectionflags	@"SHF_NOTE_NV_CUINFO"
        /*0018*/ 	.short	0x0002
        /*001a*/ 	.short	0x005a
        /*001c*/ 	.short	0x0082
	.zero		2


//--------------------- .nv.info                  --------------------------
	.section	.nv.info,"",@"SHT_CUDA_INFO"
	.align	4


	//----- nvinfo : EIATTR_REGCOUNT
	.align		4
        /*0000*/ 	.byte	0x04, 0x2f
        /*0002*/ 	.short	(.L_18 - .L_17)
	.align		4
.L_17:
        /*0004*/ 	.word	index@(_ZN7cutlass13device_kernelINS_4gemm6kernel13GemmUniversalIN4cute5tupleIJiiiiEEENS1_10collective13CollectiveMmaINS1_34MainloopSm90TmaGmmaWarpSpecializedILi4ENS5_IJNS4_1CILi1EEESB_SB_EEENS1_35KernelTmaWarpSpecializedCooperativeEEENS5_IJNSA_ILi256EEENSA_ILi64EEESG_EEENS_10bfloat16_tENS5_IJlSB_lEEESI_SJ_NS4_8TiledMMAINS4_8MMA_AtomIJNS4_4SM904GMMA27MMA_64x64x16_F32BF16BF16_SSILNSN_5MajorE0ELSP_0ELNSN_7ScaleInE1ELSQ_1EEEEEENS4_6LayoutINS5_IJNSA_ILi2EEESB_SB_EEENS5_IJSB_NSA_ILi0EEESW_EEEEENS5_IJNS4_10UnderscoreESZ_SZ_EEEEENS4_13SM90_TMA_LOADENS4_14ComposedLayoutINS4_7SwizzleILi3ELi4ELi3EEENS4_18smem_ptr_flag_bitsILi16EEENST_INS5_IJNSA_ILi8EEESG_EEENS5_IJSG_SB_EEEEEEEvNS4_8identityES12_S1C_vS1D_EENS_8epilogue10collective18CollectiveEpilogueINS1F_22Sm90TmaWarpSpecializedILi4ELi2ELi16ELb1ELb0EEEJSH_NS5_IJNSA_ILi128EEENSA_ILi32EEEEEESI_SJ_SI_SJ_NS1F_6fusion15FusionCallbacksIS1J_NS1N_17LinearCombinationISI_fSI_fLNS_15FloatRoundStyleE2EEESH_S1M_JEEES12_NS13_INS14_ILi2ELi4ELi3EEES17_NST_INS5_IJS18_S1L_EEENS5_IJS1L_SB_EEEEEEENS4_17SM75_U32x4_LDSM_NENS4_14SM90_TMA_STOREES1X_NS4_17SM90_U32x4_STSM_NENS4_9Copy_AtomIJS20_NS_6half_tEEEEvEEEvvEEEEvNT_6ParamsE)
        /*0008*/ 	.word	0x000000a8


	//----- nvinfo : EIATTR_FRAME_SIZE
	.align		4
.L_18:
        /*000c*/ 	.byte	0x04, 0x11
        /*000e*/ 	.short	(.L_20 - .L_19)
	.align		4
.L_19:
        /*0010*/ 	.word	index@(_ZN7cutlass13device_kernelINS_4gemm6kernel13GemmUniversalIN4cute5tupleIJiiiiEEENS1_10collective13CollectiveMmaINS1_34MainloopSm90TmaGmmaWarpSpecializedILi4ENS5_IJNS4_1CILi1EEESB_SB_EEENS1_35KernelTmaWarpSpecializedCooperativeEEENS5_IJNSA_ILi256EEENSA_ILi64EEESG_EEENS_10bfloat16_tENS5_IJlSB_lEEESI_SJ_NS4_8TiledMMAINS4_8MMA_AtomIJNS4_4SM904GMMA27MMA_64x64x16_F32BF16BF16_SSILNSN_5MajorE0ELSP_0ELNSN_7ScaleInE1ELSQ_1EEEEEENS4_6LayoutINS5_IJNSA_ILi2EEESB_SB_EEENS5_IJSB_NSA_ILi0EEESW_EEEEENS5_IJNS4_10UnderscoreESZ_SZ_EEEEENS4_13SM90_TMA_LOADENS4_14ComposedLayoutINS4_7SwizzleILi3ELi4ELi3EEENS4_18smem_ptr_flag_bitsILi16EEENST_INS5_IJNSA_ILi8EEESG_EEENS5_IJSG_SB_EEEEEEEvNS4_8identityES12_S1C_vS1D_EENS_8epilogue10collective18CollectiveEpilogueINS1F_22Sm90TmaWarpSpecializedILi4ELi2ELi16ELb1ELb0EEEJSH_NS5_IJNSA_ILi128EEENSA_ILi32EEEEEESI_SJ_SI_SJ_NS1F_6fusion15FusionCallbacksIS1J_NS1N_17LinearCombinationISI_fSI_fLNS_15FloatRoundStyleE2EEESH_S1M_JEEES12_NS13_INS14_ILi2ELi4ELi3EEES17_NST_INS5_IJS18_S1L_EEENS5_IJS1L_SB_EEEEEEENS4_17SM75_U32x4_LDSM_NENS4_14SM90_TMA_STOREES1X_NS4_17SM90_U32x4_STSM_NENS4_9Copy_AtomIJS20_NS_6half_tEEEEvEEEvvEEEEvNT_6ParamsE)
        /*0014*/ 	.word	0x00000000


	//----- nvinfo : EIATTR_MIN_STACK_SIZE
	.align		4
.L_20:
        /*0018*/ 	.byte	0x04, 0x12
        /*001a*/ 	.short	(.L_22 - .L_21)
	.align		4
.L_21:
        /*001c*/ 	.word	index@(_ZN7cutlass13device_kernelINS_4gemm6kernel13GemmUniversalIN4cute5tupleIJiiiiEEENS1_10collective13CollectiveMmaINS1_34MainloopSm90TmaGmmaWarpSpecializedILi4ENS5_IJNS4_1CILi1EEESB_SB_EEENS1_35KernelTmaWarpSpecializedCooperativeEEENS5_IJNSA_ILi256EEENSA_ILi64EEESG_EEENS_10bfloat16_tENS5_IJlSB_lEEESI_SJ_NS4_8TiledMMAINS4_8MMA_AtomIJNS4_4SM904GMMA27MMA_64x64x16_F32BF16BF16_SSILNSN_5MajorE0ELSP_0ELNSN_7ScaleInE1ELSQ_1EEEEEENS4_6LayoutINS5_IJNSA_ILi2EEESB_SB_EEENS5_IJSB_NSA_ILi0EEESW_EEEEENS5_IJNS4_10UnderscoreESZ_SZ_EEEEENS4_13SM90_TMA_LOADENS4_14ComposedLayoutINS4_7SwizzleILi3ELi4ELi3EEENS4_18smem_ptr_flag_bitsILi16EEENST_INS5_IJNSA_ILi8EEESG_EEENS5_IJSG_SB_EEEEEEEvNS4_8identityES12_S1C_vS1D_EENS_8epilogue10collective18CollectiveEpilogueINS1F_22Sm90TmaWarpSpecializedILi4ELi2ELi16ELb1ELb0EEEJSH_NS5_IJNSA_ILi128EEENSA_ILi32EEEEEESI_SJ_SI_SJ_NS1F_6fusion15FusionCallbacksIS1J_NS1N_17LinearCombinationISI_fSI_fLNS_15FloatRoundStyleE2EEESH_S1M_JEEES12_NS13_INS14_ILi2ELi4ELi3EEES17_NST_INS5_IJS18_S1L_EEENS5_IJS1L_SB_EEEEEEENS4_17SM75_U32x4_LDSM_NENS4_14SM90_TMA_STOREES1X_NS4_17SM90_U32x4_STSM_NENS4_9Copy_AtomIJS20_NS_6half_tEEEEvEEEvvEEEEvNT_6ParamsE)
        /*0020*/ 	.word	0x00000000
.L_22:


//--------------------- .nv.compat                --------------------------
	.section	.nv.compat,"",@"SHT_CUDA_COMPAT_INFO"
	.align	4
        /*0000*/ 	.byte	0x02, 0x09, 0x01, 0x00, 0x02, 0x02, 0x04, 0x00, 0x02, 0x05, 0x05, 0x00, 0x03, 0x07, 0x01, 0x01
        /*0010*/ 	.byte	0x02, 0x03, 0x01, 0x00, 0x02, 0x06, 0x01, 0x00, 0x04, 0x0b, 0x08, 0x00, 0x00, 0x00, 0x00, 0x00
        /*0020*/ 	.byte	0x00, 0x00, 0x00, 0x00


//--------------------- .nv.info._ZN7cutlass13device_kernelINS_4gemm6kernel13GemmUniversalIN4cute5tupleIJiiiiEEENS1_10collective13CollectiveMmaINS1_34MainloopSm90TmaGmmaWarpSpecializedILi4ENS5_IJNS4_1CILi1EEESB_SB_EEENS1_35KernelTmaWarpSpecializedCooperativeEEENS5_IJNSA_ILi256EEENSA_ILi64EEESG_EEENS_10bfloat16_tENS5_IJlSB_lEEESI_SJ_NS4_8TiledMMAINS4_8MMA_AtomIJNS4_4SM904GMMA27MMA_64x64x16_F32BF16BF16_SSILNSN_5MajorE0ELSP_0ELNSN_7ScaleInE1ELSQ_1EEEEEENS4_6LayoutINS5_IJNSA_ILi2EEESB_SB_EEENS5_IJSB_NSA_ILi0EEESW_EEEEENS5_IJNS4_10UnderscoreESZ_SZ_EEEEENS4_13SM90_TMA_LOADENS4_14ComposedLayoutINS4_7SwizzleILi3ELi4ELi3EEENS4_18smem_ptr_flag_bitsILi16EEENST_INS5_IJNSA_ILi8EEESG_EEENS5_IJSG_SB_EEEEEEEvNS4_8identityES12_S1C_vS1D_EENS_8epilogue10collective18CollectiveEpilogueINS1F_22Sm90TmaWarpSpecializedILi4ELi2ELi16ELb1ELb0EEEJSH_NS5_IJNSA_ILi128EEENSA_ILi32EEEEEESI_SJ_SI_SJ_NS1F_6fusion15FusionCallbacksIS1J_NS1N_17LinearCombinationISI_fSI_fLNS_15FloatRoundStyleE2EEESH_S1M_JEEES12_NS13_INS14_ILi2ELi4ELi3EEES17_NST_INS5_IJS18_S1L_EEENS5_IJS1L_SB_EEEEEEENS4_17SM75_U32x4_LDSM_NENS4_14SM90_TMA_STOREES1X_NS4_17SM90_U32x4_STSM_NENS4_9Copy_AtomIJS20_NS_6half_tEEEEvEEEvvEEEEvNT_6ParamsE --------------------------
	.section	.nv.info._ZN7cutlass13device_kernelINS_4gemm6kernel13GemmUniversalIN4cute5tupleIJiiiiEEENS1_10collective13CollectiveMmaINS1_34MainloopSm90TmaGmmaWarpSpecializedILi4ENS5_IJNS4_1CILi1EEESB_SB_EEENS1_35KernelTmaWarpSpecializedCooperativeEEENS5_IJNSA_ILi256EEENSA_ILi64EEESG_EEENS_10bfloat16_tENS5_IJlSB_lEEESI_SJ_NS4_8TiledMMAINS4_8MMA_AtomIJNS4_4SM904GMMA27MMA_64x64x16_F32BF16BF16_SSILNSN_5MajorE0ELSP_0ELNSN_7ScaleInE1ELSQ_1EEEEEENS4_6LayoutINS5_IJNSA_ILi2EEESB_SB_EEENS5_IJSB_NSA_ILi0EEESW_EEEEENS5_IJNS4_10UnderscoreESZ_SZ_EEEEENS4_13SM90_TMA_LOADENS4_14ComposedLayoutINS4_7SwizzleILi3ELi4ELi3EEENS4_18smem_ptr_flag_bitsILi16EEENST_INS5_IJNSA_ILi8EEESG_EEENS5_IJSG_SB_EEEEEEEvNS4_8identityES12_S1C_vS1D_EENS_8epilogue10collective18CollectiveEpilogueINS1F_22Sm90TmaWarpSpecializedILi4ELi2ELi16ELb1ELb0EEEJSH_NS5_IJNSA_ILi128EEENSA_ILi32EEEEEESI_SJ_SI_SJ_NS1F_6fusion15FusionCallbacksIS1J_NS1N_17LinearCombinationISI_fSI_fLNS_15FloatRoundStyleE2EEESH_S1M_JEEES12_NS13_INS14_ILi2ELi4ELi3EEES17_NST_INS5_IJS18_S1L_EEENS5_IJS1L_SB_EEEEEEENS4_17SM75_U32x4_LDSM_NENS4_14SM90_TMA_STOREES1X_NS4_17SM90_U32x4_STSM_NENS4_9Copy_AtomIJS20_NS_6half_tEEEEvEEEvvEEEEvNT_6ParamsE,"",@"SHT_CUDA_INFO"
	.sectionflags	@""
	.align	4


	//----- nvinfo : EIATTR_CUDA_API_VERSION
	.align		4
        /*0000*/ 	.byte	0x04, 0x37
        /*0002*/ 	.short	(.L_24 - .L_23)
.L_23:
        /*0004*/ 	.word	0x00000082


	//----- nvinfo : EIATTR_KPARAM_INFO
	.align		4
.L_24:
        /*0008*/ 	.byte	0x04, 0x17
        /*000a*/ 	.short	(.L_26 - .L_25)
.L_25:
        /*000c*/ 	.word	0x00000000
        /*0010*/ 	.short	0x0000
        /*0012*/ 	.short	0x0070
        /*0014*/ 	.byte	0x00, 0xf0, 0x01, 0x1c


	//----- nvinfo : EIATTR_SPARSE_MMA_MASK
	.align		4
.L_26:
        /*0018*/ 	.byte	0x03, 0x50
        /*001a*/ 	.short	0x0000


	//----- nvinfo : EIATTR_MAXREG_COUNT
	.align		4
        /*001c*/ 	.byte	0x03, 0x1b
        /*001e*/ 	.short	0x00a8


	//----- nvinfo : EIATTR_NUM_BARRIERS
	.align		4
        /*0020*/ 	.byte	0x02, 0x4c
        /*0022*/ 	.byte	0x02
	.zero		1


	//----- nvinfo : EIATTR_EXTERNS
	.align		4
        /*0024*/ 	.byte	0x04, 0x0f
        /*0026*/ 	.short	(.L_28 - .L_27)


	//   ....[0]....
	.align		4
.L_27:
        /*0028*/ 	.word	index@(__assertfail)


	//----- nvinfo : EIATTR_MERCURY_ISA_VERSION
	.align		4
.L_28:
        /*002c*/ 	.byte	0x03, 0x5f
        /*002e*/ 	.short	0x0101


	//----- nvinfo : EIATTR_INT_WARP_WIDE_INSTR_OFFSETS
	.align		4
        /*0030*/ 	.byte	0x04, 0x31
        /*0032*/ 	.short	(.L_30 - .L_29)


	//   ....[0]....
.L_29:
        /*0034*/ 	.word	0x000008c0


	//   ....[1]....
        /*0038*/ 	.word	0x000008d0


	//   ....[2]....
        /*003c*/ 	.word	0x00000960


	//----- nvinfo : EIATTR_COOP_GROUP_MASK_REGIDS
	.align		4
.L_30:
        /*0040*/ 	.byte	0x04, 0x29
        /*0042*/ 	.short	(.L_32 - .L_31)


	//   ....[0]....
.L_31:
        /*0044*/ 	.word	0xffffffff


	//   ....[1]....
        /*0048*/ 	.word	0xffffffff


	//   ....[2]....
        /*004c*/ 	.word	0xffffffff


	//   ....[3]....
        /*0050*/ 	.word	0xffffffff


	//   ....[4]....
        /*0054*/ 	.word	0xffffffff


	//   ....[5]....
        /*0058*/ 	.word	0xffffffff


	//----- nvinfo : EIATTR_COOP_GROUP_INSTR_OFFSETS
	.align		4
.L_32:
        /*005c*/ 	.byte	0x04, 0x28
        /*005e*/ 	.short	(.L_34 - .L_33)


	//   ....[0]....
.L_33:
        /*0060*/ 	.word	0x00000070


	//   ....[1]....
        /*0064*/ 	.word	0x00000080


	//   ....[2]....
        /*0068*/ 	.word	0x00000430


	//   ....[3]....
        /*006c*/ 	.word	0x000005c0


	//   ....[4]....
        /*0070*/ 	.word	0x00000770


	//   ....[5]....
        /*0074*/ 	.word	0x00001470


	//----- nvinfo : EIATTR_REG_RECONFIG
	.align		4
.L_34:
        /*0078*/ 	.byte	0x01, 0x54
	.zero		2


	//----- nvinfo : EIATTR_SYSCALL_OFFSETS
	.align		4
        /*007c*/ 	.byte	0x04, 0x46
        /*007e*/ 	.short	(.L_36 - .L_35)


	//   ....[0]....
.L_35:
        /*0080*/ 	.word	0x00001630


	//   ....[1]....
        /*0084*/ 	.word	0x00002350


	//   ....[2]....
        /*0088*/ 	.word	0x00002440


	//----- nvinfo : EIATTR_MBARRIER_INSTR_OFFSETS
	.align		4
.L_36:
        /*008c*/ 	.byte	0x04, 0x39
        /*008e*/ 	.short	(.L_38 - .L_37)


	//   ....[0]....
.L_37:
        /*0090*/ 	.word	0x00000530
        /*0094*/ 	.word	0x000000ff
        /*0098*/ 	.word	0x00000000
        /*009c*/ 	.short	0x0100
        /*009e*/ 	.byte	0x08
	.zero		1


	//   ....[1]....
        /*00a0*/ 	.word	0x00000540
        /*00a4*/ 	.word	0x000000ff
        /*00a8*/ 	.word	0x00000020
        /*00ac*/ 	.short	0x0100
        /*00ae*/ 	.byte	0x08
	.zero		1


	//   ....[2]....
        /*00b0*/ 	.word	0x00000550
        /*00b4*/ 	.word	0x000000ff
        /*00b8*/ 	.word	0x00000008
        /*00bc*/ 	.short	0x0100
        /*00be*/ 	.byte	0x08
	.zero		1


	//   ....[3]....
        /*00c0*/ 	.word	0x00000560
        /*00c4*/ 	.word	0x000000ff
        /*00c8*/ 	.word	0x00000028
        /*00cc*/ 	.short	0x0100
        /*00ce*/ 	.byte	0x08
	.zero		1


	//   ....[4]....
        /*00d0*/ 	.word	0x00000570
        /*00d4*/ 	.word	0x000000ff
        /*00d8*/ 	.word	0x00000010
        /*00dc*/ 	.short	0x0100
        /*00de*/ 	.byte	0x08
	.zero		1


	//   ....[5]....
        /*00e0*/ 	.word	0x00000580
        /*00e4*/ 	.word	0x000000ff
        /*00e8*/ 	.word	0x00000030
        /*00ec*/ 	.short	0x0100
        /*00ee*/ 	.byte	0x08
	.zero		1


	//   ....[6]....
        /*00f0*/ 	.word	0x00000590
        /*00f4*/ 	.word	0x000000ff
        /*00f8*/ 	.word	0x00000018
        /*00fc*/ 	.short	0x0100
        /*00fe*/ 	.byte	0x08
	.zero		1


	//   ....[7]....
        /*0100*/ 	.word	0x000005a0
        /*0104*/ 	.word	0x000000ff
        /*0108*/ 	.word	0x00000038
        /*010c*/ 	.short	0x0100
        /*010e*/ 	.byte	0x08
	.zero		1


	//   ....[8]....
        /*0110*/ 	.word	0x000006e0
        /*0114*/ 	.word	0x000000ff
        /*0118*/ 	.word	0x00000040
        /*011c*/ 	.short	0x0100
        /*011e*/ 	.byte	0x08
	.zero		1


	//   ....[9]....
        /*0120*/ 	.word	0x000006f0
        /*0124*/ 	.word	0x000000ff
        /*0128*/ 	.word	0x00000060
        /*012c*/ 	.short	0x0100
        /*012e*/ 	.byte	0x08
	.zero		1


	//   ....[10]....
        /*0130*/ 	.word	0x00000700
        /*0134*/ 	.word	0x000000ff
        /*0138*/ 	.word	0x00000048
        /*013c*/ 	.short	0x0100
        /*013e*/ 	.byte	0x08
	.zero		1


	//   ....[11]....
        /*0140*/ 	.word	0x00000710
        /*0144*/ 	.word	0x000000ff
        /*0148*/ 	.word	0x00000068
        /*014c*/ 	.short	0x0100
        /*014e*/ 	.byte	0x08
	.zero		1


	//   ....[12]....
        /*0150*/ 	.word	0x00000720
        /*0154*/ 	.word	0x000000ff
        /*0158*/ 	.word	0x00000050
        /*015c*/ 	.short	0x0100
        /*015e*/ 	.byte	0x08
	.zero		1


	//   ....[13]....
        /*0160*/ 	.word	0x00000730
        /*0164*/ 	.word	0x000000ff
        /*0168*/ 	.word	0x00000070
        /*016c*/ 	.short	0x0100
        /*016e*/ 	.byte	0x08
	.zero		1


	//   ....[14]....
        /*0170*/ 	.word	0x00000740
        /*0174*/ 	.word	0x000000ff
        /*0178*/ 	.word	0x00000058
        /*017c*/ 	.short	0x0100
        /*017e*/ 	.byte	0x08
	.zero		1


	//   ....[15]....
        /*0180*/ 	.word	0x00000750
        /*0184*/ 	.word	0x000000ff
        /*0188*/ 	.word	0x00000078
        /*018c*/ 	.short	0x0100
        /*018e*/ 	.byte	0x08
	.zero		1


	//   ....[16]....
        /*0190*/ 	.word	0x000009f0
        /*0194*/ 	.word	0x000000ff
        /*0198*/ 	.word	0x00000080
        /*019c*/ 	.short	0x0100
        /*019e*/ 	.byte	0x08
	.zero		1


	//   ....[17]....
        /*01a0*/ 	.word	0x00000a60
        /*01a4*/ 	.word	0x000000ff
        /*01a8*/ 	.word	0x00000088
        /*01ac*/ 	.short	0x0100
        /*01ae*/ 	.byte	0x08
	.zero		1


	//   ....[18]....
        /*01b0*/ 	.word	0x000016b0
        /*01b4*/ 	.word	0x00000003
        /*01b8*/ 	.word	0x00000000
        /*01bc*/ 	.short	0x010a
        /*01be*/ 	.byte	0x3f
	.zero		1


	//   ....[19]....
        /*01c0*/ 	.word	0x000016f0
        /*01c4*/ 	.word	0x00000003
        /*01c8*/ 	.word	0x00000000
        /*01cc*/ 	.short	0x010a
        /*01ce*/ 	.byte	0x3f
	.zero		1


	//   ....[20]....
        /*01d0*/ 	.word	0x00001be0
        /*01d4*/ 	.word	0x000000ff
        /*01d8*/ 	.word	0x00000000
        /*01dc*/ 	.short	0x010a
        /*01de*/ 	.byte	0x04
	.zero		1


	//   ....[21]....
        /*01e0*/ 	.word	0x00001c20
        /*01e4*/ 	.word	0x000000ff
        /*01e8*/ 	.word	0x00000000
        /*01ec*/ 	.short	0x010a
        /*01ee*/ 	.byte	0x04
	.zero		1


	//   ....[22]....
        /*01f0*/ 	.word	0x00002000
        /*01f4*/ 	.word	0x000000ff
        /*01f8*/ 	.word	0x00000000
        /*01fc*/ 	.short	0x0101
        /*01fe*/ 	.byte	0x04
	.zero		1


	//   ....[23]....
        /*0200*/ 	.word	0x000021b0
        /*0204*/ 	.word	0x000000ff
        /*0208*/ 	.word	0x00000000
        /*020c*/ 	.short	0x0101
        /*020e*/ 	.byte	0x04
	.zero		1


	//   ....[24]....
        /*0210*/ 	.word	0x00002950
        /*0214*/ 	.word	0x000000ff
        /*0218*/ 	.word	0x00000040
        /*021c*/ 	.short	0x010a
        /*021e*/ 	.byte	0x35
	.zero		1


	//   ....[25]....
        /*0220*/ 	.word	0x000031b0
        /*0224*/ 	.word	0x000000ff
        /*0228*/ 	.word	0x00000000
        /*022c*/ 	.short	0x0101
        /*022e*/ 	.byte	0x04
	.zero		1


	//   ....[26]....
        /*0230*/ 	.word	0x00003280
        /*0234*/ 	.word	0x00000004
        /*0238*/ 	.word	0x00000040
        /*023c*/ 	.short	0x010a
        /*023e*/ 	.byte	0x3f
	.zero		1


	//   ....[27]....
        /*0240*/ 	.word	0x000038c0
        /*0244*/ 	.word	0x000000ff
        /*0248*/ 	.word	0x00000000
        /*024c*/ 	.short	0x0101
        /*024e*/ 	.byte	0x04
	.zero		1


	//   ....[28]....
        /*0250*/ 	.word	0x000039b0
        /*0254*/ 	.word	0x00000004
        /*0258*/ 	.word	0x00000040
        /*025c*/ 	.short	0x010a
        /*025e*/ 	.byte	0x3f
	.zero		1


	//   ....[29]....
        /*0260*/ 	.word	0x00004020
        /*0264*/ 	.word	0x000000ff
        /*0268*/ 	.word	0x00000000
        /*026c*/ 	.short	0x0101
        /*026e*/ 	.byte	0x04
	.zero		1


	//   ....[30]....
        /*0270*/ 	.word	0x000040f0
        /*0274*/ 	.word	0x00000005
        /*0278*/ 	.word	0x00000040
        /*027c*/ 	.short	0x010a
        /*027e*/ 	.byte	0x3f
	.zero		1


	//   ....[31]....
        /*0280*/ 	.word	0x00004720
        /*0284*/ 	.word	0x000000ff
        /*0288*/ 	.word	0x00000000
        /*028c*/ 	.short	0x0101
        /*028e*/ 	.byte	0x04
	.zero		1


	//   ....[32]....
        /*0290*/ 	.word	0x000050c0
        /*0294*/ 	.word	0x000000ff
        /*0298*/ 	.word	0x00000000
        /*029c*/ 	.short	0x0101
        /*029e*/ 	.byte	0x04
	.zero		1


	//   ....[33]....
        /*02a0*/ 	.word	0x000057b0
        /*02a4*/ 	.word	0x000000ff
        /*02a8*/ 	.word	0x00000088
        /*02ac*/ 	.short	0x010a
        /*02ae*/ 	.byte	0x04
	.zero		1


	//   ....[34]....
        /*02b0*/ 	.word	0x00005bb0
        /*02b4*/ 	.word	0x000000ff
        /*02b8*/ 	.word	0x00000060
        /*02bc*/ 	.short	0x010a
        /*02be*/ 	.byte	0x04
	.zero		1


	//   ....[35]....
        /*02c0*/ 	.word	0x00005ca0
        /*02c4*/ 	.word	0x000000ff
        /*02c8*/ 	.word	0x00000040
        /*02cc*/ 	.short	0x010b
        /*02ce*/ 	.byte	0x04
	.zero		1


	//   ....[36]....
        /*02d0*/ 	.word	0x00005d00
        /*02d4*/ 	.word	0x000000ff
        /*02d8*/ 	.word	0x00000000
        /*02dc*/ 	.short	0x0101
        /*02de*/ 	.byte	0x05
	.zero		1


	//   ....[37]....
        /*02e0*/ 	.word	0x00005d30
        /*02e4*/ 	.word	0x000000ff
        /*02e8*/ 	.word	0x00000068
        /*02ec*/ 	.short	0x010a
        /*02ee*/ 	.byte	0x04
	.zero		1


	//   ....[38]....
        /*02f0*/ 	.word	0x00005e40
        /*02f4*/ 	.word	0x000000ff
        /*02f8*/ 	.word	0x00000048
        /*02fc*/ 	.short	0x010b
        /*02fe*/ 	.byte	0x04
	.zero		1


	//   ....[39]....
        /*0300*/ 	.word	0x00005eb0
        /*0304*/ 	.word	0x000000ff
        /*0308*/ 	.word	0x00000000
        /*030c*/ 	.short	0x0101
        /*030e*/ 	.byte	0x05
	.zero		1


	//   ....[40]....
        /*0310*/ 	.word	0x00005ee0
        /*0314*/ 	.word	0x000000ff
        /*0318*/ 	.word	0x00000070
        /*031c*/ 	.short	0x010a
        /*031e*/ 	.byte	0x04
	.zero		1


	//   ....[41]....
        /*0320*/ 	.word	0x00005fe0
        /*0324*/ 	.word	0x000000ff
        /*0328*/ 	.word	0x00000050
        /*032c*/ 	.short	0x010b
        /*032e*/ 	.byte	0x04
	.zero		1


	//   ....[42]....
        /*0330*/ 	.word	0x00006040
        /*0334*/ 	.word	0x000000ff
        /*0338*/ 	.word	0x00000000
        /*033c*/ 	.short	0x0101
        /*033e*/ 	.byte	0x05
	.zero		1


	//   ....[43]....
        /*0340*/ 	.word	0x00006070
        /*0344*/ 	.word	0x000000ff
        /*0348*/ 	.word	0x00000078
        /*034c*/ 	.short	0x010a
        /*034e*/ 	.byte	0x04
	.zero		1


	//   ....[44]....
        /*0350*/ 	.word	0x00006170
        /*0354*/ 	.word	0x000000ff
        /*0358*/ 	.word	0x00000058
        /*035c*/ 	.short	0x010b
        /*035e*/ 	.byte	0x04
	.zero		1


	//   ....[45]....
        /*0360*/ 	.word	0x00006260
        /*0364*/ 	.word	0x000000ff
        /*0368*/ 	.word	0x00000000
        /*036c*/ 	.short	0x0101
        /*036e*/ 	.byte	0x04
	.zero		1


	//   ....[46]....
        /*0370*/ 	.word	0x000068a0
        /*0374*/ 	.word	0x00000003
        /*0378*/ 	.word	0x00000060
        /*037c*/ 	.short	0x010a
        /*037e*/ 	.byte	0x3f
	.zero		1


	//   ....[47]....
        /*0380*/ 	.word	0x000068e0
        /*0384*/ 	.word	0x00000003
        /*0388*/ 	.word	0x00000068
        /*038c*/ 	.short	0x010a
        /*038e*/ 	.byte	0x3f
	.zero		1


	//   ....[48]....
        /*0390*/ 	.word	0x00006920
        /*0394*/ 	.word	0x00000003
        /*0398*/ 	.word	0x00000070
        /*039c*/ 	.short	0x010a
        /*039e*/ 	.byte	0x3f
	.zero		1


	//   ....[49]....
        /*03a0*/ 	.word	0x00006970
        /*03a4*/ 	.word	0x00000003
        /*03a8*/ 	.word	0x00000078
        /*03ac*/ 	.short	0x010a
        /*03ae*/ 	.byte	0x3f
	.zero		1


	//   ....[50]....
        /*03b0*/ 	.word	0x00006c90
        /*03b4*/ 	.word	0x0000000f
        /*03b8*/ 	.word	0x00000020
        /*03bc*/ 	.short	0x010a
        /*03be*/ 	.byte	0x3f
	.zero		1


	//   ....[51]....
        /*03c0*/ 	.word	0x00007050
        /*03c4*/ 	.word	0x00000005
        /*03c8*/ 	.word	0x00000088
        /*03cc*/ 	.short	0x0101
        /*03ce*/ 	.byte	0x3f
	.zero		1


	//   ....[52]....
        /*03d0*/ 	.word	0x00007760
        /*03d4*/ 	.word	0x00000007
        /*03d8*/ 	.word	0x00000000
        /*03dc*/ 	.short	0x010a
        /*03de*/ 	.byte	0x3f
	.zero		1


	//   ....[53]....
        /*03e0*/ 	.word	0x000077e0
        /*03e4*/ 	.word	0x00000006
        /*03e8*/ 	.word	0x00000000
        /*03ec*/ 	.short	0x010a
        /*03ee*/ 	.byte	0x3f
	.zero		1


	//   ....[54]....
        /*03f0*/ 	.word	0x00007870
        /*03f4*/ 	.word	0x00000007
        /*03f8*/ 	.word	0x00000000
        /*03fc*/ 	.short	0x010a
        /*03fe*/ 	.byte	0x3f
	.zero		1


	//   ....[55]....
        /*0400*/ 	.word	0x00007900
        /*0404*/ 	.word	0x00000005
        /*0408*/ 	.word	0x00000000
        /*040c*/ 	.short	0x010a
        /*040e*/ 	.byte	0x3f
	.zero		1


	//   ....[56]....
        /*0410*/ 	.word	0x00007960
        /*0414*/ 	.word	0x00000003
        /*0418*/ 	.word	0x00000000
        /*041c*/ 	.short	0x010a
        /*041e*/ 	.byte	0x3f
	.zero		1


	//   ....[57]....
        /*0420*/ 	.word	0x000079c0
        /*0424*/ 	.word	0x00000004
        /*0428*/ 	.word	0x00000000
        /*042c*/ 	.short	0x010a
        /*042e*/ 	.byte	0x3f
	.zero		1


	//   ....[58]....
        /*0430*/ 	.word	0x00007a20
        /*0434*/ 	.word	0x00000005
        /*0438*/ 	.word	0x00000040
        /*043c*/ 	.short	0x010a
        /*043e*/ 	.byte	0x3f
	.zero		1


	//   ....[59]....
        /*0440*/ 	.word	0x00007a70
        /*0444*/ 	.word	0x00000004
        /*0448*/ 	.word	0x00000040
        /*044c*/ 	.short	0x010a
        /*044e*/ 	.byte	0x3f
	.zero		1


	//   ....[60]....
        /*0450*/ 	.word	0x00007ac0
        /*0454*/ 	.word	0x00000004
        /*0458*/ 	.word	0x00000040
        /*045c*/ 	.short	0x010a
        /*045e*/ 	.byte	0x3f
	.zero		1


	//   ....[61]....
        /*0460*/ 	.word	0x00007b10
        /*0464*/ 	.word	0x00000005
        /*0468*/ 	.word	0x00000040
        /*046c*/ 	.short	0x010a
        /*046e*/ 	.byte	0x3f
	.zero		1


	//   ....[62]....
        /*0470*/ 	.word	0x00007b70
        /*0474*/ 	.word	0x00000003
        /*0478*/ 	.word	0x00000088
        /*047c*/ 	.short	0x010a
        /*047e*/ 	.byte	0x3f
	.zero		1


	//   ....[63]....
        /*0480*/ 	.word	0x00007bd0
        /*0484*/ 	.word	0x00000005
        /*0488*/ 	.word	0x00000060
        /*048c*/ 	.short	0x010a
        /*048e*/ 	.byte	0x3f
	.zero		1


	//   ....[64]....
        /*0490*/ 	.word	0x00007c30
        /*0494*/ 	.word	0x00000005
        /*0498*/ 	.word	0x00000068
        /*049c*/ 	.short	0x010a
        /*049e*/ 	.byte	0x3f
	.zero		1


	//   ....[65]....
        /*04a0*/ 	.word	0x00007c90
        /*04a4*/ 	.word	0x00000005
        /*04a8*/ 	.word	0x00000070
        /*04ac*/ 	.short	0x010a
        /*04ae*/ 	.byte	0x3f
	.zero		1


	//   ....[66]....
        /*04b0*/ 	.word	0x00007cf0
        /*04b4*/ 	.word	0x00000005
        /*04b8*/ 	.word	0x00000078
        /*04bc*/ 	.short	0x010a
        /*04be*/ 	.byte	0x3f
	.zero		1


	//   ....[67]....
        /*04c0*/ 	.word	0x00007d40
        /*04c4*/ 	.word	0x00000003
        /*04c8*/ 	.word	0x00000060
        /*04cc*/ 	.short	0x010a
        /*04ce*/ 	.byte	0x3f
	.zero		1


	//   ....[68]....
        /*04d0*/ 	.word	0x00007d90
        /*04d4*/ 	.word	0x00000003
        /*04d8*/ 	.word	0x00000068
        /*04dc*/ 	.short	0x010a
        /*04de*/ 	.byte	0x3f
	.zero		1


	//   ....[69]....
        /*04e0*/ 	.word	0x00007de0
        /*04e4*/ 	.word	0x00000003
        /*04e8*/ 	.word	0x00000070
        /*04ec*/ 	.short	0x010a
        /*04ee*/ 	.byte	0x3f
	.zero		1


	//   ....[70]....
        /*04f0*/ 	.word	0x00007eb0
        /*04f4*/ 	.word	0x0000000f
        /*04f8*/ 	.word	0x00000020
        /*04fc*/ 	.short	0x010a
        /*04fe*/ 	.byte	0x3f
	.zero		1


	//   ....[71]....
        /*0500*/ 	.word	0x00007f80
        /*0504*/ 	.word	0x00000007
        /*0508*/ 	.word	0x00000000
        /*050c*/ 	.short	0x010a
        /*050e*/ 	.byte	0x3f
	.zero		1


	//   ....[72]....
        /*0510*/ 	.word	0x00007fd0
        /*0514*/ 	.word	0x00000006
        /*0518*/ 	.word	0x00000000
        /*051c*/ 	.short	0x010a
        /*051e*/ 	.byte	0x3f
	.zero		1


	//   ....[73]....
        /*0520*/ 	.word	0x00008020
        /*0524*/ 	.word	0x00000007
        /*0528*/ 	.word	0x00000000
        /*052c*/ 	.short	0x010a
        /*052e*/ 	.byte	0x3f
	.zero		1


	//----- nvinfo : EIATTR_NUM_MBARRIERS
	.align		4
.L_38:
        /*0530*/ 	.byte	0x03, 0x38
        /*0532*/ 	.short	0x0012


	//----- nvinfo : EIATTR_EXIT_INSTR_OFFSETS
	.align		4
        /*0534*/ 	.byte	0x04, 0x1c
        /*0536*/ 	.short	(.L_40 - .L_39)


	//   ....[0]....
.L_39:
        /*0538*/ 	.word	0x00007950


	//----- nvinfo : EIATTR_MAX_THREADS
	.align		4
.L_40:
        /*053c*/ 	.byte	0x04, 0x05
        /*053e*/ 	.short	(.L_42 - .L_41)
.L_41:
        /*0540*/ 	.word	0x00000180
        /*0544*/ 	.word	0x00000001
        /*0548*/ 	.word	0x00000001


	//----- nvinfo : EIATTR_CRS_STACK_SIZE
	.align		4
.L_42:
        /*054c*/ 	.byte	0x04, 0x1e
        /*054e*/ 	.short	(.L_44 - .L_43)
.L_43:
        /*0550*/ 	.word	0x00000000


	//----- nvinfo : EIATTR_CBANK_PARAM_SIZE
	.align		4
.L_44:
        /*0554*/ 	.byte	0x03, 0x19
        /*0556*/ 	.short	0x0770


	//----- nvinfo : EIATTR_PARAM_CBANK
	.align		4
        /*0558*/ 	.byte	0x04, 0x0a
        /*055a*/ 	.short	(.L_46 - .L_45)
	.align		4
.L_45:
        /*055c*/ 	.word	index@(.nv.constant0._ZN7cutlass13device_kernelINS_4gemm6kernel13GemmUniversalIN4cute5tupleIJiiiiEEENS1_10collective13CollectiveMmaINS1_34MainloopSm90TmaGmmaWarpSpecializedILi4ENS5_IJNS4_1CILi1EEESB_SB_EEENS1_35KernelTmaWarpSpecializedCooperativeEEENS5_IJNSA_ILi256EEENSA_ILi64EEESG_EEENS_10bfloat16_tENS5_IJlSB_lEEESI_SJ_NS4_8TiledMMAINS4_8MMA_AtomIJNS4_4SM904GMMA27MMA_64x64x16_F32BF16BF16_SSILNSN_5MajorE0ELSP_0ELNSN_7ScaleInE1ELSQ_1EEEEEENS4_6LayoutINS5_IJNSA_ILi2EEESB_SB_EEENS5_IJSB_NSA_ILi0EEESW_EEEEENS5_IJNS4_10UnderscoreESZ_SZ_EEEEENS4_13SM90_TMA_LOADENS4_14ComposedLayoutINS4_7SwizzleILi3ELi4ELi3EEENS4_18smem_ptr_flag_bitsILi16EEENST_INS5_IJNSA_ILi8EEESG_EEENS5_IJSG_SB_EEEEEEEvNS4_8identityES12_S1C_vS1D_EENS_8epilogue10collective18CollectiveEpilogueINS1F_22Sm90TmaWarpSpecializedILi4ELi2ELi16ELb1ELb0EEEJSH_NS5_IJNSA_ILi128EEENSA_ILi32EEEEEESI_SJ_SI_SJ_NS1F_6fusion15FusionCallbacksIS1J_NS1N_17LinearCombinationISI_fSI_fLNS_15FloatRoundStyleE2EEESH_S1M_JEEES12_NS13_INS14_ILi2ELi4ELi3EEES17_NST_INS5_IJS18_S1L_EEENS5_IJS1L_SB_EEEEEEENS4_17SM75_U32x4_LDSM_NENS4_14SM90_TMA_STOREES1X_NS4_17SM90_U32x4_STSM_NENS4_9Copy_AtomIJS20_NS_6half_tEEEEvEEEvvEEEEvNT_6ParamsE)
        /*0560*/ 	.short	0x0210
        /*0562*/ 	.short	0x0770


	//----- nvinfo : EIATTR_SW_WAR
	.align		4
.L_46:
        /*0564*/ 	.byte	0x04, 0x36
        /*0566*/ 	.short	(.L_48 - .L_47)
.L_47:
        /*0568*/ 	.word	0x00000008
.L_48:


//--------------------- .nv.callgraph             --------------------------
	.section	.nv.callgraph,"",@"SHT_CUDA_CALLGRAPH"
	.align	4
	.sectionentsize	8
	.align		4
        /*0000*/ 	.word	0x00000000
	.align		4
        /*0004*/ 	.word	0xffffffff
	.align		4
        /*0008*/ 	.word	index@(_ZN7cutlass13device_kernelINS_4gemm6kernel13GemmUniversalIN4cute5tupleIJiiiiEEENS1_10collective13CollectiveMmaINS1_34MainloopSm90TmaGmmaWarpSpecializedILi4ENS5_IJNS4_1CILi1EEESB_SB_EEENS1_35KernelTmaWarpSpecializedCooperativeEEENS5_IJNSA_ILi256EEENSA_ILi64EEESG_EEENS_10bfloat16_tENS5_IJlSB_lEEESI_SJ_NS4_8TiledMMAINS4_8MMA_AtomIJNS4_4SM904GMMA27MMA_64x64x16_F32BF16BF16_SSILNSN_5MajorE0ELSP_0ELNSN_7ScaleInE1ELSQ_1EEEEEENS4_6LayoutINS5_IJNSA_ILi2EEESB_SB_EEENS5_IJSB_NSA_ILi0EEESW_EEEEENS5_IJNS4_10UnderscoreESZ_SZ_EEEEENS4_13SM90_TMA_LOADENS4_14ComposedLayoutINS4_7SwizzleILi3ELi4ELi3EEENS4_18smem_ptr_flag_bitsILi16EEENST_INS5_IJNSA_ILi8EEESG_EEENS5_IJSG_SB_EEEEEEEvNS4_8identityES12_S1C_vS1D_EENS_8epilogue10collective18CollectiveEpilogueINS1F_22Sm90TmaWarpSpecializedILi4ELi2ELi16ELb1ELb0EEEJSH_NS5_IJNSA_ILi128EEENSA_ILi32EEEEEESI_SJ_SI_SJ_NS1F_6fusion15FusionCallbacksIS1J_NS1N_17LinearCombinationISI_fSI_fLNS_15FloatRoundStyleE2EEESH_S1M_JEEES12_NS13_INS14_ILi2ELi4ELi3EEES17_NST_INS5_IJS18_S1L_EEENS5_IJS1L_SB_EEEEEEENS4_17SM75_U32x4_LDSM_NENS4_14SM90_TMA_STOREES1X_NS4_17SM90_U32x4_STSM_NENS4_9Copy_AtomIJS20_NS_6half_tEEEEvEEEvvEEEEvNT_6ParamsE)
	.align		4
        /*000c*/ 	.word	index@(__assertfail)
	.align		4
        /*0010*/ 	.word	0x00000000
	.align		4
        /*0014*/ 	.word	0xfffffffe
	.align		4
        /*0018*/ 	.word	0x00000000
	.align		4
        /*001c*/ 	.word	0xfffffffd
	.align		4
        /*0020*/ 	.word	0x00000000
	.align		4
        /*0024*/ 	.word	0xfffffffc


//--------------------- .nv.constant4             --------------------------
	.section	.nv.constant4,"a",@progbits
	.align	8
	.align		8
.nv.constant4:
        /*0000*/ 	.dword	__assertfail
	.align		8
        /*0008*/ 	.dword	__unnamed_1
	.align		8
        /*0010*/ 	.dword	__unnamed_2
	.align		8
        /*0018*/ 	.dword	_ZN39_INTERNAL_cac22eaa_4_k_cu_a7d64dcf_30914cuda3std3__45__cpo5beginE
	.align		8
        /*0020*/ 	.dword	_ZN39_INTERNAL_cac22eaa_4_k_cu_a7d64dcf_30914cuda3std3__45__cpo3endE
	.align		8
        /*0028*/ 	.dword	_ZN39_INTERNAL_cac22eaa_4_k_cu_a7d64dcf_30914cuda3std3__45__cpo6cbeginE
	.align		8
        /*0030*/ 	.dword	_ZN39_INTERNAL_cac22eaa_4_k_cu_a7d64dcf_30914cuda3std3__45__cpo4cendE
	.align		8
        /*0038*/ 	.dword	_ZN39_INTERNAL_cac22eaa_4_k_cu_a7d64dcf_30914cuda3std3__441_GLOBAL__N__cac22eaa_4_k_cu_a7d64dcf_30916ignoreE
	.align		8
        /*0040*/ 	.dword	_ZN39_INTERNAL_cac22eaa_4_k_cu_a7d64dcf_30914cuda3std3__419piecewise_constructE
	.align		8
        /*0048*/ 	.dword	_ZN39_INTERNAL_cac22eaa_4_k_cu_a7d64dcf_30914cuda3std3__48in_placeE
	.align		8
        /*0050*/ 	.dword	_ZN39_INTERNAL_cac22eaa_4_k_cu_a7d64dcf_30914cuda3std6ranges3__45__cpo4swapE
	.align		8
        /*0058*/ 	.dword	_ZN39_INTERNAL_cac22eaa_4_k_cu_a7d64dcf_30914cuda3std6ranges3__45__cpo9iter_moveE
	.align		8
        /*0060*/ 	.dword	_ZN39_INTERNAL_cac22eaa_4_k_cu_a7d64dcf_30914cute7productE
	.align		8
        /*0068*/ 	.dword	_ZN39_INTERNAL_cac22eaa_4_k_cu_a7d64dcf_30914cute1_E
	.align		8
        /*0070*/ 	.dword	$str$22
	.align		8
        /*0078*/ 	.dword	$str$23
	.align		8
        /*0080*/ 	.dword	$str$26
	.align		8
        /*0088*/ 	.dword	$str$27


//--------------------- .text._ZN7cutlass13device_kernelINS_4gemm6kernel13GemmUniversalIN4cute5tupleIJiiiiEEENS1_10collective13CollectiveMmaINS1_34MainloopSm90TmaGmmaWarpSpecializedILi4ENS5_IJNS4_1CILi1EEESB_SB_EEENS1_35KernelTmaWarpSpecializedCooperativeEEENS5_IJNSA_ILi256EEENSA_ILi64EEESG_EEENS_10bfloat16_tENS5_IJlSB_lEEESI_SJ_NS4_8TiledMMAINS4_8MMA_AtomIJNS4_4SM904GMMA27MMA_64x64x16_F32BF16BF16_SSILNSN_5MajorE0ELSP_0ELNSN_7ScaleInE1ELSQ_1EEEEEENS4_6LayoutINS5_IJNSA_ILi2EEESB_SB_EEENS5_IJSB_NSA_ILi0EEESW_EEEEENS5_IJNS4_10UnderscoreESZ_SZ_EEEEENS4_13SM90_TMA_LOADENS4_14ComposedLayoutINS4_7SwizzleILi3ELi4ELi3EEENS4_18smem_ptr_flag_bitsILi16EEENST_INS5_IJNSA_ILi8EEESG_EEENS5_IJSG_SB_EEEEEEEvNS4_8identityES12_S1C_vS1D_EENS_8epilogue10collective18CollectiveEpilogueINS1F_22Sm90TmaWarpSpecializedILi4ELi2ELi16ELb1ELb0EEEJSH_NS5_IJNSA_ILi128EEENSA_ILi32EEEEEESI_SJ_SI_SJ_NS1F_6fusion15FusionCallbacksIS1J_NS1N_17LinearCombinationISI_fSI_fLNS_15FloatRoundStyleE2EEESH_S1M_JEEES12_NS13_INS14_ILi2ELi4ELi3EEES17_NST_INS5_IJS18_S1L_EEENS5_IJS1L_SB_EEEEEEENS4_17SM75_U32x4_LDSM_NENS4_14SM90_TMA_STOREES1X_NS4_17SM90_U32x4_STSM_NENS4_9Copy_AtomIJS20_NS_6half_tEEEEvEEEvvEEEEvNT_6ParamsE --------------------------
	.section	.text._ZN7cutlass13device_kernelINS_4gemm6kernel13GemmUniversalIN4cute5tupleIJiiiiEEENS1_10collective13CollectiveMmaINS1_34MainloopSm90TmaGmmaWarpSpecializedILi4ENS5_IJNS4_1CILi1EEESB_SB_EEENS1_35KernelTmaWarpSpecializedCooperativeEEENS5_IJNSA_ILi256EEENSA_ILi64EEESG_EEENS_10bfloat16_tENS5_IJlSB_lEEESI_SJ_NS4_8TiledMMAINS4_8MMA_AtomIJNS4_4SM904GMMA27MMA_64x64x16_F32BF16BF16_SSILNSN_5MajorE0ELSP_0ELNSN_7ScaleInE1ELSQ_1EEEEEENS4_6LayoutINS5_IJNSA_ILi2EEESB_SB_EEENS5_IJSB_NSA_ILi0EEESW_EEEEENS5_IJNS4_10UnderscoreESZ_SZ_EEEEENS4_13SM90_TMA_LOADENS4_14ComposedLayoutINS4_7SwizzleILi3ELi4ELi3EEENS4_18smem_ptr_flag_bitsILi16EEENST_INS5_IJNSA_ILi8EEESG_EEENS5_IJSG_SB_EEEEEEEvNS4_8identityES12_S1C_vS1D_EENS_8epilogue10collective18CollectiveEpilogueINS1F_22Sm90TmaWarpSpecializedILi4ELi2ELi16ELb1ELb0EEEJSH_NS5_IJNSA_ILi128EEENSA_ILi32EEEEEESI_SJ_SI_SJ_NS1F_6fusion15FusionCallbacksIS1J_NS1N_17LinearCombinationISI_fSI_fLNS_15FloatRoundStyleE2EEESH_S1M_JEEES12_NS13_INS14_ILi2ELi4ELi3EEES17_NST_INS5_IJS18_S1L_EEENS5_IJS1L_SB_EEEEEEENS4_17SM75_U32x4_LDSM_NENS4_14SM90_TMA_STOREES1X_NS4_17SM90_U32x4_STSM_NENS4_9Copy_AtomIJS20_NS_6half_tEEEEvEEEvvEEEEvNT_6ParamsE,"ax",@progbits
	.align	128
.text._ZN7cutlass13device_kernelINS_4gemm6kernel13GemmUniversalIN4cute5tupleIJiiiiEEENS1_10collective13CollectiveMmaINS1_34MainloopSm90TmaGmmaWarpSpecializedILi4ENS5_IJNS4_1CILi1EEESB_SB_EEENS1_35KernelTmaWarpSpecializedCooperativeEEENS5_IJNSA_ILi256EEENSA_ILi64EEESG_EEENS_10bfloat16_tENS5_IJlSB_lEEESI_SJ_NS4_8TiledMMAINS4_8MMA_AtomIJNS4_4SM904GMMA27MMA_64x64x16_F32BF16BF16_SSILNSN_5MajorE0ELSP_0ELNSN_7ScaleInE1ELSQ_1EEEEEENS4_6LayoutINS5_IJNSA_ILi2EEESB_SB_EEENS5_IJSB_NSA_ILi0EEESW_EEEEENS5_IJNS4_10UnderscoreESZ_SZ_EEEEENS4_13SM90_TMA_LOADENS4_14ComposedLayoutINS4_7SwizzleILi3ELi4ELi3EEENS4_18smem_ptr_flag_bitsILi16EEENST_INS5_IJNSA_ILi8EEESG_EEENS5_IJSG_SB_EEEEEEEvNS4_8identityES12_S1C_vS1D_EENS_8epilogue10collective18CollectiveEpilogueINS1F_22Sm90TmaWarpSpecializedILi4ELi2ELi16ELb1ELb0EEEJSH_NS5_IJNSA_ILi128EEENSA_ILi32EEEEEESI_SJ_SI_SJ_NS1F_6fusion15FusionCallbacksIS1J_NS1N_17LinearCombinationISI_fSI_fLNS_15FloatRoundStyleE2EEESH_S1M_JEEES12_NS13_INS14_ILi2ELi4ELi3EEES17_NST_INS5_IJS18_S1L_EEENS5_IJS1L_SB_EEEEEEENS4_17SM75_U32x4_LDSM_NENS4_14SM90_TMA_STOREES1X_NS4_17SM90_U32x4_STSM_NENS4_9Copy_AtomIJS20_NS_6half_tEEEEvEEEvvEEEEvNT_6ParamsE:
        .type           _ZN7cutlass13device_kernelINS_4gemm6kernel13GemmUniversalIN4cute5tupleIJiiiiEEENS1_10collective13CollectiveMmaINS1_34MainloopSm90TmaGmmaWarpSpecializedILi4ENS5_IJNS4_1CILi1EEESB_SB_EEENS1_35KernelTmaWarpSpecializedCooperativeEEENS5_IJNSA_ILi256EEENSA_ILi64EEESG_EEENS_10bfloat16_tENS5_IJlSB_lEEESI_SJ_NS4_8TiledMMAINS4_8MMA_AtomIJNS4_4SM904GMMA27MMA_64x64x16_F32BF16BF16_SSILNSN_5MajorE0ELSP_0ELNSN_7ScaleInE1ELSQ_1EEEEEENS4_6LayoutINS5_IJNSA_ILi2EEESB_SB_EEENS5_IJSB_NSA_ILi0EEESW_EEEEENS5_IJNS4_10UnderscoreESZ_SZ_EEEEENS4_13SM90_TMA_LOADENS4_14ComposedLayoutINS4_7SwizzleILi3ELi4ELi3EEENS4_18smem_ptr_flag_bitsILi16EEENST_INS5_IJNSA_ILi8EEESG_EEENS5_IJSG_SB_EEEEEEEvNS4_8identityES12_S1C_vS1D_EENS_8epilogue10collective18CollectiveEpilogueINS1F_22Sm90TmaWarpSpecializedILi4ELi2ELi16ELb1ELb0EEEJSH_NS5_IJNSA_ILi128EEENSA_ILi32EEEEEESI_SJ_SI_SJ_NS1F_6fusion15FusionCallbacksIS1J_NS1N_17LinearCombinationISI_fSI_fLNS_15FloatRoundStyleE2EEESH_S1M_JEEES12_NS13_INS14_ILi2ELi4ELi3EEES17_NST_INS5_IJS18_S1L_EEENS5_IJS1L_SB_EEEEEEENS4_17SM75_U32x4_LDSM_NENS4_14SM90_TMA_STOREES1X_NS4_17SM90_U32x4_STSM_NENS4_9Copy_AtomIJS20_NS_6half_tEEEEvEEEvvEEEEvNT_6ParamsE,@function
        .size           _ZN7cutlass13device_kernelINS_4gemm6kernel13GemmUniversalIN4cute5tupleIJiiiiEEENS1_10collective13CollectiveMmaINS1_34MainloopSm90TmaGmmaWarpSpecializedILi4ENS5_IJNS4_1CILi1EEESB_SB_EEENS1_35KernelTmaWarpSpecializedCooperativeEEENS5_IJNSA_ILi256EEENSA_ILi64EEESG_EEENS_10bfloat16_tENS5_IJlSB_lEEESI_SJ_NS4_8TiledMMAINS4_8MMA_AtomIJNS4_4SM904GMMA27MMA_64x64x16_F32BF16BF16_SSILNSN_5MajorE0ELSP_0ELNSN_7ScaleInE1ELSQ_1EEEEEENS4_6LayoutINS5_IJNSA_ILi2EEESB_SB_EEENS5_IJSB_NSA_ILi0EEESW_EEEEENS5_IJNS4_10UnderscoreESZ_SZ_EEEEENS4_13SM90_TMA_LOADENS4_14ComposedLayoutINS4_7SwizzleILi3ELi4ELi3EEENS4_18smem_ptr_flag_bitsILi16EEENST_INS5_IJNSA_ILi8EEESG_EEENS5_IJSG_SB_EEEEEEEvNS4_8identityES12_S1C_vS1D_EENS_8epilogue10collective18CollectiveEpilogueINS1F_22Sm90TmaWarpSpecializedILi4ELi2ELi16ELb1ELb0EEEJSH_NS5_IJNSA_ILi128EEENSA_ILi32EEEEEESI_SJ_SI_SJ_NS1F_6fusion15FusionCallbacksIS1J_NS1N_17LinearCombinationISI_fSI_fLNS_15FloatRoundStyleE2EEESH_S1M_JEEES12_NS13_INS14_ILi2ELi4ELi3EEES17_NST_INS5_IJS18_S1L_EEENS5_IJS1L_SB_EEEEEEENS4_17SM75_U32x4_LDSM_NENS4_14SM90_TMA_STOREES1X_NS4_17SM90_U32x4_STSM_NENS4_9Copy_AtomIJS20_NS_6half_tEEEEvEEEvvEEEEvNT_6ParamsE,(.L_x_188 - _ZN7cutlass13device_kernelINS_4gemm6kernel13GemmUniversalIN4cute5tupleIJiiiiEEENS1_10collective13CollectiveMmaINS1_34MainloopSm90TmaGmmaWarpSpecializedILi4ENS5_IJNS4_1CILi1EEESB_SB_EEENS1_35KernelTmaWarpSpecializedCooperativeEEENS5_IJNSA_ILi256EEENSA_ILi64EEESG_EEENS_10bfloat16_tENS5_IJlSB_lEEESI_SJ_NS4_8TiledMMAINS4_8MMA_AtomIJNS4_4SM904GMMA27MMA_64x64x16_F32BF16BF16_SSILNSN_5MajorE0ELSP_0ELNSN_7ScaleInE1ELSQ_1EEEEEENS4_6LayoutINS5_IJNSA_ILi2EEESB_SB_EEENS5_IJSB_NSA_ILi0EEESW_EEEEENS5_IJNS4_10UnderscoreESZ_SZ_EEEEENS4_13SM90_TMA_LOADENS4_14ComposedLayoutINS4_7SwizzleILi3ELi4ELi3EEENS4_18smem_ptr_flag_bitsILi16EEENST_INS5_IJNSA_ILi8EEESG_EEENS5_IJSG_SB_EEEEEEEvNS4_8identityES12_S1C_vS1D_EENS_8epilogue10collective18CollectiveEpilogueINS1F_22Sm90TmaWarpSpecializedILi4ELi2ELi16ELb1ELb0EEEJSH_NS5_IJNSA_ILi128EEENSA_ILi32EEEEEESI_SJ_SI_SJ_NS1F_6fusion15FusionCallbacksIS1J_NS1N_17LinearCombinationISI_fSI_fLNS_15FloatRoundStyleE2EEESH_S1M_JEEES12_NS13_INS14_ILi2ELi4ELi3EEES17_NST_INS5_IJS18_S1L_EEENS5_IJS1L_SB_EEEEEEENS4_17SM75_U32x4_LDSM_NENS4_14SM90_TMA_STOREES1X_NS4_17SM90_U32x4_STSM_NENS4_9Copy_AtomIJS20_NS_6half_tEEEEvEEEvvEEEEvNT_6ParamsE)
        .other          _ZN7cutlass13device_kernelINS_4gemm6kernel13GemmUniversalIN4cute5tupleIJiiiiEEENS1_10collective13CollectiveMmaINS1_34MainloopSm90TmaGmmaWarpSpecializedILi4ENS5_IJNS4_1CILi1EEESB_SB_EEENS1_35KernelTmaWarpSpecializedCooperativeEEENS5_IJNSA_ILi256EEENSA_ILi64EEESG_EEENS_10bfloat16_tENS5_IJlSB_lEEESI_SJ_NS4_8TiledMMAINS4_8MMA_AtomIJNS4_4SM904GMMA27MMA_64x64x16_F32BF16BF16_SSILNSN_5MajorE0ELSP_0ELNSN_7ScaleInE1ELSQ_1EEEEEENS4_6LayoutINS5_IJNSA_ILi2EEESB_SB_EEENS5_IJSB_NSA_ILi0EEESW_EEEEENS5_IJNS4_10UnderscoreESZ_SZ_EEEEENS4_13SM90_TMA_LOADENS4_14ComposedLayoutINS4_7SwizzleILi3ELi4ELi3EEENS4_18smem_ptr_flag_bitsILi16EEENST_INS5_IJNSA_ILi8EEESG_EEENS5_IJSG_SB_EEEEEEEvNS4_8identityES12_S1C_vS1D_EENS_8epilogue10collective18CollectiveEpilogueINS1F_22Sm90TmaWarpSpecializedILi4ELi2ELi16ELb1ELb0EEEJSH_NS5_IJNSA_ILi128EEENSA_ILi32EEEEEESI_SJ_SI_SJ_NS1F_6fusion15FusionCallbacksIS1J_NS1N_17LinearCombinationISI_fSI_fLNS_15FloatRoundStyleE2EEESH_S1M_JEEES12_NS13_INS14_ILi2ELi4ELi3EEES17_NST_INS5_IJS18_S1L_EEENS5_IJS1L_SB_EEEEEEENS4_17SM75_U32x4_LDSM_NENS4_14SM90_TMA_STOREES1X_NS4_17SM90_U32x4_STSM_NENS4_9Copy_AtomIJS20_NS_6half_tEEEEvEEEvvEEEEvNT_6ParamsE,@"STO_CUDA_ENTRY STV_DEFAULT"
_ZN7cutlass13device_kernelINS_4gemm6kernel13GemmUniversalIN4cute5tupleIJiiiiEEENS1_10collective13CollectiveMmaINS1_34MainloopSm90TmaGmmaWarpSpecializedILi4ENS5_IJNS4_1CILi1EEESB_SB_EEENS1_35KernelTmaWarpSpecializedCooperativeEEENS5_IJNSA_ILi256EEENSA_ILi64EEESG_EEENS_10bfloat16_tENS5_IJlSB_lEEESI_SJ_NS4_8TiledMMAINS4_8MMA_AtomIJNS4_4SM904GMMA27MMA_64x64x16_F32BF16BF16_SSILNSN_5MajorE0ELSP_0ELNSN_7ScaleInE1ELSQ_1EEEEEENS4_6LayoutINS5_IJNSA_ILi2EEESB_SB_EEENS5_IJSB_NSA_ILi0EEESW_EEEEENS5_IJNS4_10UnderscoreESZ_SZ_EEEEENS4_13SM90_TMA_LOADENS4_14ComposedLayoutINS4_7SwizzleILi3ELi4ELi3EEENS4_18smem_ptr_flag_bitsILi16EEENST_INS5_IJNSA_ILi8EEESG_EEENS5_IJSG_SB_EEEEEEEvNS4_8identityES12_S1C_vS1D_EENS_8epilogue10collective18CollectiveEpilogueINS1F_22Sm90TmaWarpSpecializedILi4ELi2ELi16ELb1ELb0EEEJSH_NS5_IJNSA_ILi128EEENSA_ILi32EEEEEESI_SJ_SI_SJ_NS1F_6fusion15FusionCallbacksIS1J_NS1N_17LinearCombinationISI_fSI_fLNS_15FloatRoundStyleE2EEESH_S1M_JEEES12_NS13_INS14_ILi2ELi4ELi3EEES17_NST_INS5_IJS18_S1L_EEENS5_IJS1L_SB_EEEEEEENS4_17SM75_U32x4_LDSM_NENS4_14SM90_TMA_STOREES1X_NS4_17SM90_U32x4_STSM_NENS4_9Copy_AtomIJS20_NS_6half_tEEEEvEEEvvEEEEvNT_6ParamsE:
[----:B------:R-:W1:Y:S01]  /*0000*/  LDC R1, c[0x0][0x28] ;  /* 0x00000a00ff017b82 */ /* 0x000e620000000800 */
[----:B------:R-:W2:Y:S07]  /*0010*/  S2R R18, SR_TID.X ;  /* 0x0000000000127919 */ /* 0x000eae0000002100 */
[----:B------:R-:W3:Y:S01]  /*0020*/  LDC.64 R4, c[0x0][0x588] ;  /* 0x00016200ff047b82 */ /* 0x000ee20000000a00 */
[----:B------:R-:W-:Y:S01]  /*0030*/  ELECT P0, URZ, PT ;  /* 0x00000000003f782f */ /* 0x000fe20003800000 */
[----:B------:R-:W-:Y:S01]  /*0040*/  BSSY B0, `(.L_x_0) ;  /* 0x0000016000007945 */ /* 0x000fe20003800000 */
[----:B--2---:R-:W-:-:S02]  /*0050*/  SHF.R.U32.HI R11, RZ, 0x5, R18 ;  /* 0x00000005ff0b7819 */ /* 0x004fc40000011612 */
[----:B------:R-:W-:-:S03]  /*0060*/  SHF.R.U32.HI R2, RZ, 0x7, R18 ;  /* 0x00000007ff027819 */ /* 0x000fc60000011612 */
[----:B------:R-:W2:Y:S04]  /*0070*/  SHFL.IDX PT, R0, R11, RZ, 0x1f ;  /* 0x00001fff0b007589 */ /* 0x000ea800000e0000 */
[----:B------:R4:W1:Y:S01]  /*0080*/  SHFL.IDX PT, R9, R2, RZ, 0x1f ;  /* 0x00001fff02097589 */ /* 0x00086200000e0000 */
[----:B--2---:R-:W-:Y:S02]  /*0090*/  ISETP.NE.OR P0, PT, R0, RZ, !P0 ;  /* 0x000000ff0000720c */ /* 0x004fe40004705670 */
[----:B------:R-:W-:-:S11]  /*00a0*/  SHF.R.S32.HI R3, RZ, 0x1f, R0 ;  /* 0x0000001fff037819 */ /* 0x000fd60000011400 */
[----:B-1-34-:R-:W-:Y:S05]  /*00b0*/  @P0 BRA `(.L_x_1) ;  /* 0x0000000000380947 */ /* 0x01afea0003800000 */
[----:B------:R-:W-:Y:S02]  /*00c0*/  ULDC.64 UR4, c[0x0][0x198] ;  /* 0x0000660000047ab9 */ /* 0x000fe40000000a00 */
[----:B------:R-:W-:Y:S02]  /*00d0*/  UIADD3 UR6, UP0, UR4, 0xf0, URZ ;  /* 0x000000f004067890 */ /* 0x000fe4000ff1e03f */
[----:B------:R-:W-:Y:S02]  /*00e0*/  UIADD3 UR8, UP1, UR4, 0x1f0, URZ ;  /* 0x000001f004087890 */ /* 0x000fe4000ff3e03f */
[----:B------:R-:W-:Y:S02]  /*00f0*/  UIADD3 UR10, UP2, UR4, 0x3f0, URZ ;  /* 0x000003f0040a7890 */ /* 0x000fe4000ff5e03f */
[----:B------:R-:W-:Y:S02]  /*0100*/  UIADD3 UR4, UP3, UR4, 0x4f0, URZ ;  /* 0x000004f004047890 */ /* 0x000fe4000ff7e03f */
[----:B------:R-:W-:-:S02]  /*0110*/  UIADD3.X UR7, URZ, UR5, URZ, UP0, !UPT ;  /* 0x000000053f077290 */ /* 0x000fc400087fe43f */
[----:B------:R-:W-:Y:S02]  /*0120*/  UIADD3.X UR9, URZ, UR5, URZ, UP1, !UPT ;  /* 0x000000053f097290 */ /* 0x000fe40008ffe43f */
[----:B------:R-:W-:Y:S02]  /*0130*/  UIADD3.X UR11, URZ, UR5, URZ, UP2, !UPT ;  /* 0x000000053f0b7290 */ /* 0x000fe400097fe43f */
[----:B------:R-:W-:-:S03]  /*0140*/  UIADD3.X UR5, URZ, UR5, URZ, UP3, !UPT ;  /* 0x000000053f057290 */ /* 0x000fc60009ffe43f */
[----:B------:R1:W-:Y:S02]  /*0150*/  UTMACCTL.PF [UR6] ;  /* 0x00000000060079b9 */ /* 0x0003e40008040000 */
[----:B------:R1:W-:Y:S02]  /*0160*/  UTMACCTL.PF [UR8] ;  /* 0x00000000080079b9 */ /* 0x0003e40008040000 */
[----:B------:R1:W-:Y:S02]  /*0170*/  UTMACCTL.PF [UR10] ;  /* 0x000000000a0079b9 */ /* 0x0003e40008040000 */
[----:B------:R1:W-:Y:S02]  /*0180*/  UTMACCTL.PF [UR4] ;  /* 0x00000000040079b9 */ /* 0x0003e40008040000 */
[----:B-1----:R-:W-:Y:S01]  /*0190*/  NOP ;  /* 0x0000000000007918 */ /* 0x002fe20000000000 */
.L_x_1:
[----:B------:R-:W-:Y:S05]  /*01a0*/  BSYNC B0 ;  /* 0x0000000000007941 */ /* 0x000fea0003800000 */
.L_x_0:
[----:B------:R-:W-:Y:S01]  /*01b0*/  ULDC.64 UR4, c[0x0][0x590] ;  /* 0x0001640000047ab9 */ /* 0x000fe20000000a00 */
[----:B------:R-:W-:Y:S01]  /*01c0*/  LEA.HI R3, R3, R0, RZ, 0x2 ;  /* 0x0000000003037211 */ /* 0x000fe200078f10ff */
[----:B------:R-:W-:Y:S01]  /*01d0*/  ULDC.64 UR42, c[0x0][0x208] ;  /* 0x00008200002a7ab9 */ /* 0x000fe20000000a00 */
[----:B------:R-:W-:Y:S01]  /*01e0*/  ISETP.NE.U32.AND P1, PT, RZ, UR4, PT ;  /* 0x00000004ff007c0c */ /* 0x000fe2000bf25070 */
[----:B------:R-:W-:Y:S01]  /*01f0*/  IMAD.MOV.U32 R6, RZ, RZ, R4 ;  /* 0x000000ffff067224 */ /* 0x000fe200078e0004 */
[----:B------:R-:W-:Y:S01]  /*0200*/  LOP3.LUT R3, R3, 0xfffffffc, RZ, 0xc0, !PT ;  /* 0xfffffffc03037812 */ /* 0x000fe200078ec0ff */
[----:B------:R-:W-:Y:S01]  /*0210*/  IMAD.MOV.U32 R7, RZ, RZ, R5 ;  /* 0x000000ffff077224 */ /* 0x000fe200078e0005 */
[----:B------:R-:W-:Y:S02]  /*0220*/  ISETP.NE.AND.EX P2, PT, RZ, UR5, PT, P1 ;  /* 0x00000005ff007c0c */ /* 0x000fe4000bf45310 */
[----:B------:R-:W-:Y:S01]  /*0230*/  PRMT R2, RZ, 0x7610, R2 ;  /* 0x00007610ff027816 */ /* 0x000fe20000000002 */
[----:B------:R-:W-:-:S10]  /*0240*/  IMAD.IADD R0, R0, 0x1, -R3 ;  /* 0x0000000100007824 */ /* 0x000fd400078e0a03 */
[----:B------:R-:W-:Y:S05]  /*0250*/  @P2 BRA `(.L_x_2) ;  /* 0x0000000000302947 */ /* 0x000fea0003800000 */
[----:B------:R-:W-:Y:S02]  /*0260*/  ULDC.64 UR6, c[0x0][0x588] ;  /* 0x0001620000067ab9 */ /* 0x000fe40000000a00 */
[----:B------:R-:W-:-:S04]  /*0270*/  ISETP.NE.U32.AND P0, PT, RZ, UR6, PT ;  /* 0x00000006ff007c0c */ /* 0x000fc8000bf05070 */
[----:B------:R-:W-:-:S13]  /*0280*/  ISETP.NE.AND.EX P0, PT, RZ, UR7, PT, P0 ;  /* 0x00000007ff007c0c */ /* 0x000fda000bf05300 */
[----:B------:R-:W-:Y:S05]  /*0290*/  @!P0 BRA `(.L_x_3) ;  /* 0x0000000000108947 */ /* 0x000fea0003800000 */
[----:B------:R-:W2:Y:S02]  /*02a0*/  LDG.E R2, desc[UR42][R6.64] ;  /* 0x0000002a06027981 */ /* 0x000ea4000c1e1900 */
[----:B--2---:R-:W-:Y:S01]  /*02b0*/  FSETP.NEU.AND P3, PT, R2, RZ, PT ;  /* 0x000000ff0200720b */ /* 0x004fe20003f6d000 */
[----:B------:R-:W-:Y:S01]  /*02c0*/  IMAD.MOV.U32 R2, RZ, RZ, 0x1 ;  /* 0x00000001ff027424 */ /* 0x000fe200078e00ff */
[----:B------:R-:W-:Y:S11]  /*02d0*/  BRA `(.L_x_2) ;  /* 0x0000000000107947 */ /* 0x000ff60003800000 */
.L_x_3:
[----:B------:R-:W-:Y:S01]  /*02e0*/  ULDC UR6, c[0x0][0x580] ;  /* 0x0001600000067ab9 */ /* 0x000fe20000000800 */
[----:B------:R-:W-:Y:S01]  /*02f0*/  IMAD.MOV.U32 R2, RZ, RZ, 0x1 ;  /* 0x00000001ff027424 */ /* 0x000fe200078e00ff */
[----:B------:R-:W-:Y:S02]  /*0300*/  FSETP.NEU.AND P3, PT, RZ, UR6, PT ;  /* 0x00000006ff007c0b */ /* 0x000fe4000bf6d000 */
[----:B------:R-:W-:-:S11]  /*0310*/  CS2R R6, SRZ ;  /* 0x0000000000067805 */ /* 0x000fd6000001ff00 */
.L_x_2:
[----:B------:R-:W-:Y:S01]  /*0320*/  ISETP.NE.U32.AND P0, PT, R6, RZ, PT ;  /* 0x000000ff0600720c */ /* 0x000fe20003f05070 */
[----:B------:R-:W-:Y:S01]  /*0330*/  IMAD.MOV.U32 R3, RZ, RZ, 0x1 ;  /* 0x00000001ff037424 */ /* 0x000fe200078e00ff */
[----:B------:R-:W-:Y:S02]  /*0340*/  ISETP.NE.AND.EX P1, PT, RZ, UR5, PT, P1 ;  /* 0x00000005ff007c0c */ /* 0x000fe4000bf25310 */
[----:B------:R-:W-:-:S13]  /*0350*/  ISETP.NE.AND.EX P0, PT, R7, RZ, PT, P0 ;  /* 0x000000ff0700720c */ /* 0x000fda0003f05300 */
[----:B------:R-:W-:Y:S05]  /*0360*/  @P0 BRA P1, `(.L_x_4) ;  /* 0x0000000000300947 */ /* 0x000fea0000800000 */
[----:B------:R-:W-:Y:S02]  /*0370*/  ISETP.NE.U32.AND P1, PT, RZ, UR4, PT ;  /* 0x00000004ff007c0c */ /* 0x000fe4000bf25070 */
[----:B------:R-:W-:Y:S02]  /*0380*/  ISETP.NE.U32.AND P0, PT, R6, RZ, PT ;  /* 0x000000ff0600720c */ /* 0x000fe40003f05070 */
[----:B------:R-:W-:Y:S02]  /*0390*/  ISETP.NE.AND.EX P1, PT, RZ, UR5, PT, P1 ;  /* 0x00000005ff007c0c */ /* 0x000fe4000bf25310 */
[----:B------:R-:W-:Y:S02]  /*03a0*/  PRMT R2, R2, 0x9910, RZ ;  /* 0x0000991002027816 */ /* 0x000fe400000000ff */
[----:B------:R-:W-:Y:S02]  /*03b0*/  ISETP.NE.AND.EX P0, PT, R7, RZ, PT, P0 ;  /* 0x000000ff0700720c */ /* 0x000fe40003f05300 */
[----:B------:R-:W-:-:S02]  /*03c0*/  ISETP.NE.AND P4, PT, R2, RZ, PT ;  /* 0x000000ff0200720c */ /* 0x000fc40003f85270 */
[----:B------:R-:W-:Y:S02]  /*03d0*/  SEL R3, RZ, 0xffffffff, P3 ;  /* 0xffffffffff037807 */ /* 0x000fe40001800000 */
[----:B------:R-:W-:-:S04]  /*03e0*/  SEL R2, RZ, 0xffffffff, P0 ;  /* 0xffffffffff027807 */ /* 0x000fc80000000000 */
[----:B------:R-:W-:-:S04]  /*03f0*/  @P1 SEL R3, R2, R3, !P4 ;  /* 0x0000000302031207 */ /* 0x000fc80006000000 */
[----:B------:R-:W-:-:S04]  /*0400*/  LOP3.LUT R3, R3, 0x1, RZ, 0xc0, !PT ;  /* 0x0000000103037812 */ /* 0x000fc800078ec0ff */
[----:B------:R-:W-:-:S04]  /*0410*/  ISETP.NE.U32.AND P0, PT, R3, 0x1, PT ;  /* 0x000000010300780c */ /* 0x000fc80003f05070 */
[----:B------:R-:W-:-:S09]  /*0420*/  SEL R3, RZ, 0x1, !P0 ;  /* 0x00000001ff037807 */ /* 0x000fd20004000000 */
.L_x_4:
[----:B------:R-:W1:Y:S02]  /*0430*/  SHFL.IDX PT, R2, R11, RZ, 0x1f ;  /* 0x00001fff0b027589 */ /* 0x000e6400000e0000 */
[----:B-1----:R-:W-:-:S13]  /*0440*/  ISETP.NE.AND P0, PT, R2, RZ, PT ;  /* 0x000000ff0200720c */ /* 0x002fda0003f05270 */
[----:B------:R-:W-:Y:S05]  /*0450*/  @P0 BRA `(.L_x_5) ;  /* 0x0000000000580947 */ /* 0x000fea0003800000 */
[----:B------:R-:W1:Y:S01]  /*0460*/  S2UR UR8, SR_CgaCtaId ;  /* 0x00000000000879c3 */ /* 0x000e620000008800 */
[----:B------:R-:W-:Y:S01]  /*0470*/  UMOV UR4, 0x400 ;  /* 0x0000040000047882 */ /* 0x000fe20000000000 */
[----:B------:R-:W-:Y:S01]  /*0480*/  UMOV UR5, 0x1 ;  /* 0x0000000100057882 */ /* 0x000fe20000000000 */
[----:B------:R-:W-:Y:S01]  /*0490*/  UMOV UR6, 0x100 ;  /* 0x0000010000067882 */ /* 0x000fe20000000000 */
[----:B------:R-:W-:Y:S01]  /*04a0*/  ELECT P0, URZ, PT ;  /* 0x00000000003f782f */ /* 0x000fe20003800000 */
[----:B------:R-:W-:-:S04]  /*04b0*/  UIADD3 UR6, -UR6, 0x100000, URZ ;  /* 0x0010000006067890 */ /* 0x000fc8000fffe13f */
[----:B------:R-:W-:Y:S02]  /*04c0*/  USHF.L.U32 UR7, UR6, 0xb, URZ ;  /* 0x0000000b06077899 */ /* 0x000fe4000800063f */
[----:B------:R-:W-:Y:S02]  /*04d0*/  USHF.L.U32 UR6, UR6, 0x1, URZ ;  /* 0x0000000106067899 */ /* 0x000fe4000800063f */
[----:B-1----:R-:W-:Y:S02]  /*04e0*/  ULEA UR8, UR8, UR4, 0x18 ;  /* 0x0000000408087291 */ /* 0x002fe4000f8ec03f */
[----:B------:R-:W-:-:S04]  /*04f0*/  UIADD3 UR4, -UR5, 0x100000, URZ ;  /* 0x0010000005047890 */ /* 0x000fc8000fffe13f */
[----:B------:R-:W-:Y:S02]  /*0500*/  USHF.L.U32 UR5, UR4, 0xb, URZ ;  /* 0x0000000b04057899 */ /* 0x000fe4000800063f */
[----:B------:R-:W-:Y:S01]  /*0510*/  USHF.L.U32 UR4, UR4, 0x1, URZ ;  /* 0x0000000104047899 */ /* 0x000fe2000800063f */
[----:B------:R-:W1:Y:S11]  /*0520*/  FENCE.VIEW.ASYNC.S ;  /* 0x00000000000073c6 */ /* 0x000e760000000000 */
[----:B-1----:R1:W2:Y:S01]  /*0530*/  SYNCS.EXCH.64 URZ, [UR8], UR4 ;  /* 0x00000004083f75b2 */ /* 0x0022a20008000100 */
[----:B------:R1:W3:Y:S01]  /*0540*/  SYNCS.EXCH.64 URZ, [UR8+0x20], UR6 ;  /* 0x00002006083f75b2 */ /* 0x0002e20008000100 */
[----:B------:R1:W4:Y:S01]  /*0550*/  SYNCS.EXCH.64 URZ, [UR8+0x8], UR4 ;  /* 0x00000804083f75b2 */ /* 0x0003220008000100 */
[----:B------:R1:W1:Y:S01]  /*0560*/  SYNCS.EXCH.64 URZ, [UR8+0x28], UR6 ;  /* 0x00002806083f75b2 */ /* 0x0002620008000100 */
[----:B------:R1:W1:Y:S01]  /*0570*/  SYNCS.EXCH.64 URZ, [UR8+0x10], UR4 ;  /* 0x00001004083f75b2 */ /* 0x0002620008000100 */
[----:B------:R1:W1:Y:S01]  /*0580*/  SYNCS.EXCH.64 URZ, [UR8+0x30], UR6 ;  /* 0x00003006083f75b2 */ /* 0x0002620008000100 */
[----:B------:R1:W1:Y:S01]  /*0590*/  SYNCS.EXCH.64 URZ, [UR8+0x18], UR4 ;  /* 0x00001804083f75b2 */ /* 0x0002620008000100 */
[----:B------:R1:W1:Y:S01]  /*05a0*/  SYNCS.EXCH.64 URZ, [UR8+0x38], UR6 ;  /* 0x00003806083f75b2 */ /* 0x0002620008000100 */
[----:B------:R-:W-:Y:S01]  /*05b0*/  NOP ;  /* 0x0000000000007918 */ /* 0x000fe20000000000 */
.L_x_5:
[----:B------:R-:W5:Y:S01]  /*05c0*/  SHFL.IDX PT, R6, R11, RZ, 0x1f ;  /* 0x00001fff0b067589 */ /* 0x000f6200000e0000 */
[----:B------:R-:W1:Y:S01]  /*05d0*/  LDC R2, c[0x0][0x904] ;  /* 0x00024100ff027b82 */ /* 0x000e620000000800 */
[----:B------:R-:W-:Y:S01]  /*05e0*/  NOP ;  /* 0x0000000000007918 */ /* 0x000fe20000000000 */
[----:B-----5:R-:W-:-:S13]  /*05f0*/  ISETP.NE.AND P0, PT, R6, RZ, PT ;  /* 0x000000ff0600720c */ /* 0x020fda0003f05270 */
[----:B------:R-:W-:Y:S05]  /*0600*/  @P0 BRA `(.L_x_6) ;  /* 0x0000000000580947 */ /* 0x000fea0003800000 */
[----:B-1----:R-:W1:Y:S01]  /*0610*/  S2UR UR5, SR_CgaCtaId ;  /* 0x00000000000579c3 */ /* 0x002e620000008800 */
[----:B------:R-:W-:Y:S01]  /*0620*/  UMOV UR4, 0x400 ;  /* 0x0000040000047882 */ /* 0x000fe20000000000 */
[----:B------:R-:W-:Y:S01]  /*0630*/  UMOV UR6, 0x20 ;  /* 0x0000002000067882 */ /* 0x000fe20000000000 */
[----:B------:R-:W-:Y:S01]  /*0640*/  UMOV UR7, 0x100 ;  /* 0x0000010000077882 */ /* 0x000fe20000000000 */
[----:B------:R-:W-:Y:S01]  /*0650*/  ELECT P0, URZ, PT ;  /* 0x00000000003f782f */ /* 0x000fe20003800000 */
[----:B-1----:R-:W-:Y:S02]  /*0660*/  ULEA UR8, UR5, UR4, 0x18 ;  /* 0x0000000405087291 */ /* 0x002fe4000f8ec03f */
[----:B------:R-:W-:-:S04]  /*0670*/  UIADD3 UR4, -UR6, 0x100000, URZ ;  /* 0x0010000006047890 */ /* 0x000fc8000fffe13f */
[----:B------:R-:W-:Y:S02]  /*0680*/  USHF.L.U32 UR5, UR4, 0xb, URZ ;  /* 0x0000000b04057899 */ /* 0x000fe4000800063f */
[----:B------:R-:W-:Y:S02]  /*0690*/  USHF.L.U32 UR4, UR4, 0x1, URZ ;  /* 0x0000000104047899 */ /* 0x000fe4000800063f */
[----:B------:R-:W-:-:S04]  /*06a0*/  UIADD3 UR6, -UR7, 0x100000, URZ ;  /* 0x0010000007067890 */ /* 0x000fc8000fffe13f */
[----:B------:R-:W-:Y:S02]  /*06b0*/  USHF.L.U32 UR7, UR6, 0xb, URZ ;  /* 0x0000000b06077899 */ /* 0x000fe4000800063f */
[----:B------:R-:W-:Y:S01]  /*06c0*/  USHF.L.U32 UR6, UR6, 0x1, URZ ;  /* 0x0000000106067899 */ /* 0x000fe2000800063f */
[----:B------:R-:W1:Y:S03]  /*06d0*/  FENCE.VIEW.ASYNC.S ;  /* 0x00000000000073c6 */ /* 0x000e660000000000 */
[----:B-1----:R1:W1:Y:S08]  /*06e0*/  SYNCS.EXCH.64 URZ, [UR8+0x40], UR4 ;  /* 0x00004004083f75b2 */ /* 0x0022700008000100 */
[----:B------:R1:W1:Y:S01]  /*06f0*/  SYNCS.EXCH.64 URZ, [UR8+0x60], UR6 ;  /* 0x00006006083f75b2 */ /* 0x0002620008000100 */
[----:B------:R1:W1:Y:S01]  /*0700*/  SYNCS.EXCH.64 URZ, [UR8+0x48], UR4 ;  /* 0x00004804083f75b2 */ /* 0x0002620008000100 */
[----:B------:R1:W1:Y:S01]  /*0710*/  SYNCS.EXCH.64 URZ, [UR8+0x68], UR6 ;  /* 0x00006806083f75b2 */ /* 0x0002620008000100 */
[----:B------:R1:W1:Y:S01]  /*0720*/  SYNCS.EXCH.64 URZ, [UR8+0x50], UR4 ;  /* 0x00005004083f75b2 */ /* 0x0002620008000100 */
[----:B------:R1:W1:Y:S01]  /*0730*/  SYNCS.EXCH.64 URZ, [UR8+0x70], UR6 ;  /* 0x00007006083f75b2 */ /* 0x0002620008000100 */
[----:B------:R1:W1:Y:S01]  /*0740*/  SYNCS.EXCH.64 URZ, [UR8+0x58], UR4 ;  /* 0x00005804083f75b2 */ /* 0x0002620008000100 */
[----:B------:R1:W1:Y:S01]  /*0750*/  SYNCS.EXCH.64 URZ, [UR8+0x78], UR6 ;  /* 0x00007806083f75b2 */ /* 0x0002620008000100 */
[----:B------:R-:W-:Y:S01]  /*0760*/  NOP ;  /* 0x0000000000007918 */ /* 0x000fe20000000000 */
.L_x_6:
[----:B------:R-:W5:Y:S01]  /*0770*/  SHFL.IDX PT, R11, R11, RZ, 0x1f ;  /* 0x00001fff0b0b7589 */ /* 0x000f6200000e0000 */
[----:B-1----:R-:W-:Y:S02]  /*0780*/  ISETP.NE.AND P6, PT, R2, 0x1, PT ;  /* 0x000000010200780c */ /* 0x002fe40003fc5270 */
[----:B------:R-:W-:Y:S01]  /*0790*/  ELECT P0, URZ, PT ;  /* 0x00000000003f782f */ /* 0x000fe20003800000 */
[----:B------:R-:W1:Y:S01]  /*07a0*/  S2UR UR36, SR_CgaCtaId ;  /* 0x00000000002479c3 */ /* 0x000e620000008800 */
[----:B------:R-:W2:Y:S01]  /*07b0*/  S2R R6, SR_CTAID.Y ;  /* 0x0000000000067919 */ /* 0x000ea20000002600 */
[----:B------:R-:W-:Y:S01]  /*07c0*/  P2R R7, PR, RZ, 0x40 ;  /* 0x00000040ff077803 */ /* 0x000fe20000000000 */
[----:B------:R-:W-:Y:S01]  /*07d0*/  UMOV UR4, 0x20 ;  /* 0x0000002000047882 */ /* 0x000fe20000000000 */
[C---:B------:R-:W-:Y:S01]  /*07e0*/  ISETP.NE.AND P3, PT, R0.reuse, RZ, PT ;  /* 0x000000ff0000720c */ /* 0x040fe20003f65270 */
[----:B------:R-:W3:Y:S01]  /*07f0*/  S2R R8, SR_CTAID.X ;  /* 0x0000000000087919 */ /* 0x000ee20000002500 */
[----:B------:R-:W-:Y:S01]  /*0800*/  ISETP.NE.AND P4, PT, R9, RZ, PT ;  /* 0x000000ff0900720c */ /* 0x000fe20003f85270 */
[----:B------:R-:W-:Y:S01]  /*0810*/  NOP ;  /* 0x0000000000007918 */ /* 0x000fe20000000000 */
[----:B------:R-:W-:Y:S01]  /*0820*/  UMOV UR37, 0x1 ;  /* 0x0000000100257882 */ /* 0x000fe20000000000 */
[----:B------:R-:W-:Y:S01]  /*0830*/  BSSY B6, `(.L_x_7) ;  /* 0x0000711000067945 */ /* 0x000fe20003800000 */
[----:B------:R-:W3:Y:S08]  /*0840*/  @P6 LDC R17, c[0x0][0x10] ;  /* 0x00000400ff116b82 */ /* 0x000ef00000000800 */
[----:B------:R-:W4:Y:S01]  /*0850*/  @!P6 LDC R7, c[0x0][0xc] ;  /* 0x00000300ff07eb82 */ /* 0x000f220000000800 */
[----:B-----5:R-:W-:Y:S01]  /*0860*/  ISETP.NE.OR P1, PT, R11, RZ, !P0 ;  /* 0x000000ff0b00720c */ /* 0x020fe20004725670 */
[----:B------:R-:W-:Y:S01]  /*0870*/  @P6 IMAD.MOV.U32 R11, RZ, RZ, RZ ;  /* 0x000000ffff0b6224 */ /* 0x000fe200078e00ff */
[----:B------:R-:W-:-:S04]  /*0880*/  ISETP.EQ.OR P0, PT, R0, 0x3, !P3 ;  /* 0x000000030000780c */ /* 0x000fc80005f02670 */
[----:B------:R-:W-:-:S04]  /*0890*/  ISETP.EQ.AND P0, PT, R9, RZ, P0 ;  /* 0x000000ff0900720c */ /* 0x000fc80000702270 */
[----:B------:R-:W-:Y:S01]  /*08a0*/  SEL R22, RZ, 0x1, !P0 ;  /* 0x00000001ff167807 */ /* 0x000fe20004000000 */
[----:B--2---:R-:W-:Y:S02]  /*08b0*/  @P6 IMAD.MOV.U32 R10, RZ, RZ, R6 ;  /* 0x000000ffff0a6224 */ /* 0x004fe400078e0006 */
[----:B------:R-:W-:Y:S01]  /*08c0*/  VOTEU.ALL UP0, P1 ;  /* 0x00000000003f7886 */ /* 0x000fe20000800000 */
[----:B------:R-:W-:Y:S01]  /*08d0*/  VOTEU.ALL UP1, P1 ;  /* 0x00000000003f7886 */ /* 0x000fe20000820000 */
[----:B---3--:R-:W-:-:S03]  /*08e0*/  @P6 IMAD.WIDE.U32 R16, R8, R17, R10 ;  /* 0x0000001108106225 */ /* 0x008fc600078e000a */
[----:B------:R-:W-:Y:S01]  /*08f0*/  @!UP0 UMOV UR6, 0x400 ;  /* 0x0000040000068882 */ /* 0x000fe20000000000 */
[----:B------:R-:W-:-:S04]  /*0900*/  @!UP0 UIADD3 UR4, -UR4, 0x100000, URZ ;  /* 0x0010000004048890 */ /* 0x000fc8000fffe13f */
[----:B------:R-:W-:Y:S02]  /*0910*/  @!UP0 USHF.L.U32 UR5, UR4, 0xb, URZ ;  /* 0x0000000b04058899 */ /* 0x000fe4000800063f */
[----:B------:R-:W-:Y:S01]  /*0920*/  @!UP0 USHF.L.U32 UR4, UR4, 0x1, URZ ;  /* 0x0000000104048899 */ /* 0x000fe2000800063f */
[----:B------:R-:W-:Y:S01]  /*0930*/  @P6 IMAD.MOV.U32 R11, RZ, RZ, RZ ;  /* 0x000000ffff0b6224 */ /* 0x000fe200078e00ff */
[----:B-1----:R-:W-:Y:S01]  /*0940*/  @!UP0 ULEA UR8, UR36, UR6, 0x18 ;  /* 0x0000000624088291 */ /* 0x002fe2000f8ec03f */
[----:B------:R-:W-:Y:S01]  /*0950*/  @!P6 IMAD.MOV.U32 R10, RZ, RZ, R6 ;  /* 0x000000ffff0ae224 */ /* 0x000fe200078e0006 */
[----:B------:R-:W-:Y:S01]  /*0960*/  VOTEU.ALL UP0, P1 ;  /* 0x00000000003f7886 */ /* 0x000fe20000800000 */
[----:B------:R-:W-:Y:S01]  /*0970*/  ULDC UR6, c[0x0][0xc] ;  /* 0x0000030000067ab9 */ /* 0x000fe20000000800 */
[----:B------:R-:W-:Y:S01]  /*0980*/  ULDC UR7, c[0x0][0x10] ;  /* 0x0000040000077ab9 */ /* 0x000fe20000000800 */
[----:B------:R-:W-:Y:S01]  /*0990*/  @P6 IMAD.IADD R17, R17, 0x1, R11 ;  /* 0x0000000111116824 */ /* 0x000fe200078e020b */
[----:B------:R-:W-:Y:S01]  /*09a0*/  ISETP.EQ.AND P1, PT, R0, 0x2, !P4 ;  /* 0x000000020000780c */ /* 0x000fe20006722270 */
[----:B------:R-:W-:-:S02]  /*09b0*/  VIADD R11, R9, 0xffffffff ;  /* 0xffffffff090b7836 */ /* 0x000fc40000000000 */
[----:B------:R-:W-:Y:S01]  /*09c0*/  IMAD.MOV.U32 R9, RZ, RZ, RZ ;  /* 0x000000ffff097224 */ /* 0x000fe200078e00ff */
[----:B------:R-:W-:Y:S01]  /*09d0*/  SEL R19, RZ, 0x1, !P1 ;  /* 0x00000001ff137807 */ /* 0x000fe20004800000 */
[----:B------:R-:W1:Y:S02]  /*09e0*/  FENCE.VIEW.ASYNC.S ;  /* 0x00000000000073c6 */ /* 0x000e640000000000 */
[----:B-1----:R-:W1:Y:S01]  /*09f0*/  @!UP0 SYNCS.EXCH.64 URZ, [UR8+0x80], UR4 ;  /* 0x00008004083f85b2 */ /* 0x002e620008000100 */
[----:B----4-:R-:W-:Y:S01]  /*0a00*/  @!P6 IMAD.WIDE.U32 R6, R7, R10, R8 ;  /* 0x0000000a0706e225 */ /* 0x010fe200078e0008 */
[----:B------:R-:W-:-:S03]  /*0a10*/  ISETP.GE.U32.AND P5, PT, R11, 0x2, PT ;  /* 0x000000020b00780c */ /* 0x000fc60003fa6070 */
[----:B------:R-:W-:Y:S01]  /*0a20*/  @!P6 IMAD.MOV.U32 R16, RZ, RZ, R6 ;  /* 0x000000ffff10e224 */ /* 0x000fe200078e0006 */
[----:B------:R-:W-:Y:S01]  /*0a30*/  SEL R19, R19, 0x2, P5 ;  /* 0x0000000213137807 */ /* 0x000fe20002800000 */
[----:B------:R-:W-:Y:S01]  /*0a40*/  @!P6 IMAD.MOV.U32 R17, RZ, RZ, R7 ;  /* 0x000000ffff11e224 */ /* 0x000fe200078e0007 */
[----:B------:R-:W-:Y:S01]  /*0a50*/  SEL R22, R22, 0x2, P5 ;  /* 0x0000000216167807 */ /* 0x000fe20002800000 */
[----:B------:R2:W1:Y:S01]  /*0a60*/  @!UP1 SYNCS.EXCH.64 URZ, [UR8+0x88], UR4 ;  /* 0x00008804083f95b2 */ /* 0x0004620008000100 */
[----:B------:R-:W-:Y:S01]  /*0a70*/  NOP ;  /* 0x0000000000007918 */ /* 0x000fe20000000000 */
[----:B--2---:R-:W-:-:S03]  /*0a80*/  UIMAD.WIDE.U32 UR4, UR6, UR7, URZ ;  /* 0x00000007060472a5 */ /* 0x004fc6000f8e003f */
[----:B------:R-:W-:Y:S02]  /*0a90*/  ULDC UR6, c[0x0][0x14] ;  /* 0x0000050000067ab9 */ /* 0x000fe40000000800 */
[----:B------:R-:W-:Y:S02]  /*0aa0*/  UIMAD.WIDE.U32 UR40, UR4, UR6, URZ ;  /* 0x00000006042872a5 */ /* 0x000fe4000f8e003f */
[----:B------:R-:W-:-:S04]  /*0ab0*/  UIMAD UR38, UR5, UR6, URZ ;  /* 0x00000006052672a4 */ /* 0x000fc8000f8e023f */
[----:B------:R-:W-:Y:S01]  /*0ac0*/  UIADD3 UR38, UR41, UR38, URZ ;  /* 0x0000002629267290 */ /* 0x000fe2000fffe03f */
[----:B-1----:R-:W-:Y:S06]  /*0ad0*/  BAR.SYNC.DEFER_BLOCKING 0x0 ;  /* 0x0000000000007b1d */ /* 0x002fec0000010000 */
[----:B------:R-:W-:Y:S05]  /*0ae0*/  @!P4 BRA `(.L_x_8) ;  /* 0x00000044007cc947 */ /* 0x000fea0003800000 */
[----:B------:R-:W-:-:S13]  /*0af0*/  ISETP.GT.U32.AND P0, PT, R11, 0x1, PT ;  /* 0x000000010b00780c */ /* 0x000fda0003f04070 */
[----:B------:R-:W-:Y:S05]  /*0b00*/  @P0 BRA `(.L_x_9) ;  /* 0x0000006c008c0947 */ /* 0x000fea0003800000 */
[----:B------:R-:W-:Y:S01]  /*0b10*/  ULDC.64 UR4, c[0x0][0x8f8] ;  /* 0x00023e0000047ab9 */ /* 0x000fe20000000a00 */
[----:B------:R-:W-:Y:S01]  /*0b20*/  UMOV UR47, 0xffffffff ;  /* 0xffffffff002f7882 */ /* 0x000fe20000000000 */
[----:B------:R-:W-:Y:S01]  /*0b30*/  ISETP.GE.U32.AND P0, PT, R16, UR4, PT ;  /* 0x0000000410007c0c */ /* 0x000fe2000bf06070 */
[----:B------:R-:W-:Y:S01]  /*0b40*/  IMAD.MOV.U32 R23, RZ, RZ, -0x1 ;  /* 0xffffffffff177424 */ /* 0x000fe200078e00ff */
[----:B------:R-:W-:Y:S01]  /*0b50*/  PRMT R88, RZ, 0x7610, R88 ;  /* 0x00007610ff587816 */ /* 0x000fe20000000058 */
[----:B------:R-:W-:Y:S01]  /*0b60*/  IMAD.MOV.U32 R92, RZ, RZ, -0x1 ;  /* 0xffffffffff5c7424 */ /* 0x000fe200078e00ff */
[----:B------:R-:W-:Y:S02]  /*0b70*/  ISETP.GE.U32.AND.EX P0, PT, R17, UR5, PT, P0 ;  /* 0x0000000511007c0c */ /* 0x000fe4000bf06100 */
[----:B------:R-:W-:-:S11]  /*0b80*/  PRMT R0, RZ, 0x7610, R0 ;  /* 0x00007610ff007816 */ /* 0x000fd60000000000 */
[----:B------:R-:W-:Y:S05]  /*0b90*/  @P0 BRA `(.L_x_10) ;  /* 0x0000000400580947 */ /* 0x000fea0003800000 */
[----:B------:R-:W1:Y:S01]  /*0ba0*/  LDC.64 R14, c[0x0][0x8d0] ;  /* 0x00023400ff0e7b82 */ /* 0x000e620000000a00 */
[----:B------:R-:W-:Y:S02]  /*0bb0*/  IMAD.MOV.U32 R4, RZ, RZ, R16 ;  /* 0x000000ffff047224 */ /* 0x000fe400078e0010 */
[----:B------:R-:W-:-:S05]  /*0bc0*/  IMAD.MOV.U32 R5, RZ, RZ, R17 ;  /* 0x000000ffff057224 */ /* 0x000fca00078e0011 */
[----:B------:R-:W2:Y:S08]  /*0bd0*/  LDC R0, c[0x0][0x8d8] ;  /* 0x00023600ff007b82 */ /* 0x000eb00000000800 */
[----:B------:R-:W3:Y:S01]  /*0be0*/  LDC.64 R20, c[0x0][0x8c8] ;  /* 0x00023200ff147b82 */ /* 0x000ee20000000a00 */
[----:B-1----:R-:W-:-:S04]  /*0bf0*/  ISETP.NE.U32.AND P0, PT, R14, RZ, PT ;  /* 0x000000ff0e00720c */ /* 0x002fc80003f05070 */
[----:B------:R-:W-:-:S13]  /*0c00*/  ISETP.NE.AND.EX P0, PT, R15, RZ, PT, P0 ;  /* 0x000000ff0f00720c */ /* 0x000fda0003f05300 */
[----:B--23--:R-:W-:Y:S05]  /*0c10*/  @!P0 BRA `(.L_x_11) ;  /* 0x0000000000288947 */ /* 0x00cfea0003800000 */
[----:B------:R-:W1:Y:S02]  /*0c20*/  LDC R3, c[0x0][0x8dc] ;  /* 0x00023700ff037b82 */ /* 0x000e640000000800 */
[----:B-1----:R-:W-:-:S05]  /*0c30*/  IADD3 R3, P0, R16, R3, RZ ;  /* 0x0000000310037210 */ /* 0x002fca0007f1e0ff */
[----:B------:R-:W-:-:S04]  /*0c40*/  IMAD.X R11, RZ, RZ, R17, P0 ;  /* 0x000000ffff0b7224 */ /* 0x000fc800000e0611 */
[----:B------:R-:W-:-:S04]  /*0c50*/  IMAD.WIDE.U32 R4, R11, R14, RZ ;  /* 0x0000000e0b047225 */ /* 0x000fc800078e00ff */
[----:B------:R-:W-:-:S04]  /*0c60*/  IMAD.WIDE.U32 R6, P0, R3, R15, R4 ;  /* 0x0000000f03067225 */ /* 0x000fc80007800004 */
[----:B------:R-:W-:-:S04]  /*0c70*/  IMAD.WIDE.U32 R4, R3, R14, RZ ;  /* 0x0000000e03047225 */ /* 0x000fc800078e00ff */
[----:B------:R-:W-:Y:S01]  /*0c80*/  IMAD.X R13, RZ, RZ, RZ, P0 ;  /* 0x000000ffff0d7224 */ /* 0x000fe200000e06ff */
[----:B------:R-:W-:Y:S01]  /*0c90*/  IADD3 RZ, P0, R5, R6, RZ ;  /* 0x0000000605ff7210 */ /* 0x000fe20007f1e0ff */
[----:B------:R-:W-:-:S04]  /*0ca0*/  IMAD.MOV.U32 R12, RZ, RZ, R7 ;  /* 0x000000ffff0c7224 */ /* 0x000fc800078e0007 */
[----:B------:R-:W-:-:S08]  /*0cb0*/  IMAD.WIDE.U32.X R4, R11, R15, R12, P0 ;  /* 0x0000000f0b047225 */ /* 0x000fd000000e040c */
.L_x_11:
[-CC-:B------:R-:W-:Y:S01]  /*0cc0*/  SHF.R.U64 R27, R4, R0.reuse, R5.reuse ;  /* 0x00000000041b7219 */ /* 0x180fe20000001205 */
[----:B------:R-:W1:Y:S01]  /*0cd0*/  LDC.64 R24, c[0x0][0x8e8] ;  /* 0x00023a00ff187b82 */ /* 0x000e620000000a00 */
[----:B------:R-:W-:Y:S01]  /*0ce0*/  SHF.R.U32.HI R0, RZ, R0, R5 ;  /* 0x00000000ff007219 */ /* 0x000fe20000011605 */
[----:B------:R-:W-:Y:S01]  /*0cf0*/  ULDC UR4, c[0x0][0x150] ;  /* 0x0000540000047ab9 */ /* 0x000fe20000000800 */
[----:B------:R-:W-:-:S05]  /*0d00*/  IADD3 R3, P0, RZ, -R27, RZ ;  /* 0x8000001bff037210 */ /* 0x000fca0007f1e0ff */
[----:B------:R-:W-:Y:S01]  /*0d10*/  IMAD.X R5, RZ, RZ, ~R0, P0 ;  /* 0x000000ffff057224 */ /* 0x000fe200000e0e00 */
[----:B------:R-:W2:Y:S03]  /*0d20*/  LDC R6, c[0x0][0x8c0] ;  /* 0x00023000ff067b82 */ /* 0x000ea60000000800 */
[-C--:B------:R-:W-:Y:S02]  /*0d30*/  IMAD R0, R5, R20.reuse, RZ ;  /* 0x0000001405007224 */ /* 0x080fe400078e02ff */
[----:B------:R-:W-:-:S03]  /*0d40*/  IMAD.WIDE.U32 R4, R3, R20, R16 ;  /* 0x0000001403047225 */ /* 0x000fc600078e0010 */
[----:B------:R-:W3:Y:S01]  /*0d50*/  LDC R14, c[0x0][0x8b0] ;  /* 0x00022c00ff0e7b82 */ /* 0x000ee20000000800 */
[----:B------:R-:W-:Y:S01]  /*0d60*/  IMAD R3, R3, R21, R0 ;  /* 0x0000001503037224 */ /* 0x000fe200078e0200 */
[----:B------:R-:W-:-:S03]  /*0d70*/  I2FP.F32.U32 R0, R8 ;  /* 0x0000000800007245 */ /* 0x000fc60000201000 */
[----:B------:R-:W-:Y:S02]  /*0d80*/  IMAD.IADD R5, R5, 0x1, R3 ;  /* 0x0000000105057824 */ /* 0x000fe400078e0203 */
[----:B------:R-:W-:Y:S01]  /*0d90*/  FMUL R0, R0, UR4 ;  /* 0x0000000400007c20 */ /* 0x000fe20008400000 */
[----:B------:R-:W4:Y:S01]  /*0da0*/  LDC R3, c[0x0][0x144] ;  /* 0x00005100ff037b82 */ /* 0x000f220000000800 */
[----:B-1----:R-:W-:Y:S01]  /*0db0*/  ISETP.NE.U32.AND P0, PT, R24, RZ, PT ;  /* 0x000000ff1800720c */ /* 0x002fe20003f05070 */
[----:B------:R-:W-:-:S03]  /*0dc0*/  ULDC UR4, c[0x0][0x154] ;  /* 0x0000550000047ab9 */ /* 0x000fc60000000800 */
[----:B------:R-:W1:Y:S01]  /*0dd0*/  F2I.U32.TRUNC.NTZ R0, R0 ;  /* 0x0000000000007305 */ /* 0x000e62000020f000 */
[----:B------:R-:W-:Y:S02]  /*0de0*/  ISETP.NE.AND.EX P0, PT, R25, RZ, PT, P0 ;  /* 0x000000ff1900720c */ /* 0x000fe40003f05300 */
[----:B------:R-:W4:Y:S01]  /*0df0*/  LDC R13, c[0x0][0x148] ;  /* 0x00005200ff0d7b82 */ /* 0x000f220000000800 */
[-CC-:B--2---:R-:W-:Y:S02]  /*0e00*/  SHF.R.U64 R12, R4, R6.reuse, R5.reuse ;  /* 0x00000006040c7219 */ /* 0x184fe40000001205 */
[----:B------:R-:W-:Y:S01]  /*0e10*/  SHF.R.U32.HI R5, RZ, R6, R5 ;  /* 0x00000006ff057219 */ /* 0x000fe20000011605 */
[----:B------:R-:W-:Y:S01]  /*0e20*/  IMAD.MOV.U32 R6, RZ, RZ, -0x1 ;  /* 0xffffffffff067424 */ /* 0x000fe200078e00ff */
[----:B------:R-:W-:-:S03]  /*0e30*/  I2FP.F32.U32 R4, R10 ;  /* 0x0000000a00047245 */ /* 0x000fc60000201000 */
[----:B------:R-:W2:Y:S01]  /*0e40*/  LDC R20, c[0x0][0x8a8] ;  /* 0x00022a00ff147b82 */ /* 0x000ea20000000800 */
[-CC-:B---3--:R-:W-:Y:S01]  /*0e50*/  SHF.R.U64 R28, R12, R14.reuse, R5.reuse ;  /* 0x0000000e0c1c7219 */ /* 0x188fe20000001205 */
[----:B------:R-:W-:Y:S01]  /*0e60*/  FMUL R4, R4, UR4 ;  /* 0x0000000404047c20 */ /* 0x000fe20008400000 */
[----:B------:R-:W-:Y:S01]  /*0e70*/  SHF.R.U32.HI R5, RZ, R14, R5 ;  /* 0x0000000eff057219 */ /* 0x000fe20000011605 */
[----:B-1----:R-:W-:Y:S01]  /*0e80*/  IMAD.MOV R0, RZ, RZ, -R0 ;  /* 0x000000ffff007224 */ /* 0x002fe200078e0a00 */
[----:B------:R-:W-:Y:S01]  /*0e90*/  ULDC UR4, c[0x0][0x900] ;  /* 0x0002400000047ab9 */ /* 0x000fe20000000800 */
[----:B------:R1:W3:Y:S01]  /*0ea0*/  F2I.U32.TRUNC.NTZ R11, R4 ;  /* 0x00000004000b7305 */ /* 0x0002e2000020f000 */
[--C-:B------:R-:W-:Y:S01]  /*0eb0*/  SHF.R.U64 R14, R28, UR4, R5.reuse ;  /* 0x000000041c0e7c19 */ /* 0x100fe20008001205 */
[----:B------:R-:W2:Y:S01]  /*0ec0*/  LDC R21, c[0x0][0x8f0] ;  /* 0x00023c00ff157b82 */ /* 0x000ea20000000800 */
[----:B----4-:R-:W-:Y:S01]  /*0ed0*/  IMAD R0, R3, R0, R8 ;  /* 0x0000000003007224 */ /* 0x010fe200078e0208 */
[----:B------:R-:W-:-:S02]  /*0ee0*/  SHF.R.U32.HI R5, RZ, UR4, R5 ;  /* 0x00000004ff057c19 */ /* 0x000fc40008011605 */
[----:B------:R-:W-:Y:S01]  /*0ef0*/  SHF.L.U32 R3, R6, UR4, RZ ;  /* 0x0000000406037c19 */ /* 0x000fe200080006ff */
[----:B-1----:R-:W-:-:S03]  /*0f00*/  IMAD.MOV.U32 R4, RZ, RZ, R14 ;  /* 0x000000ffff047224 */ /* 0x002fc600078e000e */
[----:B------:R-:W1:Y:S08]  /*0f10*/  LDC R23, c[0x0][0x8e0] ;  /* 0x00023800ff177b82 */ /* 0x000e700000000800 */
[----:B------:R-:W4:Y:S01]  /*0f20*/  LDC R26, c[0x0][0x8b8] ;  /* 0x00022e00ff1a7b82 */ /* 0x000f220000000800 */
[----:B---3--:R-:W-:Y:S05]  /*0f30*/  @!P0 BRA `(.L_x_12) ;  /* 0x0000000000288947 */ /* 0x008fea0003800000 */
[----:B------:R-:W3:Y:S02]  /*0f40*/  LDC R9, c[0x0][0x8f4] ;  /* 0x00023d00ff097b82 */ /* 0x000ee40000000800 */
[----:B---3--:R-:W-:-:S05]  /*0f50*/  IADD3 R9, P0, R14, R9, RZ ;  /* 0x000000090e097210 */ /* 0x008fca0007f1e0ff */
        /* <DEDUP_REMOVED lines=8> */
.L_x_12:
[----:B------:R-:W-:Y:S01]  /*0fe0*/  LOP3.LUT R3, RZ, R3, RZ, 0x33, !PT ;  /* 0x00000003ff037212 */ /* 0x000fe200078e33ff */
[----:B------:R-:W-:Y:S01]  /*0ff0*/  USHF.L.U32 UR4, UR37, UR4, URZ ;  /* 0x0000000425047299 */ /* 0x000fe2000800063f */
[----:B--2---:R-:W-:Y:S01]  /*1000*/  SHF.R.U64 R4, R4, R21, R5 ;  /* 0x0000001504047219 */ /* 0x004fe20000001205 */
[----:B------:R-:W-:Y:S01]  /*1010*/  VIADD R5, R20, 0xffffffff ;  /* 0xffffffff14057836 */ /* 0x000fe20000000000 */
[----:B------:R-:W-:Y:S01]  /*1020*/  LOP3.LUT R3, R28, R3, RZ, 0xc0, !PT ;  /* 0x000000031c037212 */ /* 0x000fe200078ec0ff */
[----:B------:R-:W-:Y:S01]  /*1030*/  IMAD.MOV R11, RZ, RZ, -R11 ;  /* 0x000000ffff0b7224 */ /* 0x000fe200078e0a0b */
[----:B------:R-:W-:Y:S01]  /*1040*/  R2UR UR47, R27 ;  /* 0x000000001b2f72ca */ /* 0x000fe200000e0000 */
[----:B------:R-:W-:Y:S01]  /*1050*/  IMAD.MOV R6, RZ, RZ, -R4 ;  /* 0x000000ffff067224 */ /* 0x000fe200078e0a04 */
[----:B------:R-:W-:Y:S01]  /*1060*/  LOP3.LUT R5, R12, R5, RZ, 0xc0, !PT ;  /* 0x000000050c057212 */ /* 0x000fe200078ec0ff */
[----:B------:R-:W-:Y:S02]  /*1070*/  IMAD R7, R4, UR4, R3 ;  /* 0x0000000404077c24 */ /* 0x000fe4000f8e0203 */
[----:B------:R-:W-:-:S02]  /*1080*/  @P6 IMAD R0, R13, R11, R10 ;  /* 0x0000000b0d006224 */ /* 0x000fc400078e020a */
[----:B-1----:R-:W-:Y:S02]  /*1090*/  IMAD R3, R6, R23, R14 ;  /* 0x0000001706037224 */ /* 0x002fe400078e020e */
[----:B----4-:R-:W-:Y:S02]  /*10a0*/  IMAD R0, R7, R26, R0 ;  /* 0x0000001a07007224 */ /* 0x010fe400078e0200 */
[----:B------:R-:W-:Y:S02]  /*10b0*/  IMAD R3, R3, R20, R5 ;  /* 0x0000001403037224 */ /* 0x000fe400078e0205 */
[----:B------:R-:W-:-:S03]  /*10c0*/  IMAD.MOV.U32 R4, RZ, RZ, 0x1 ;  /* 0x00000001ff047424 */ /* 0x000fc600078e00ff */
[----:B------:R-:W-:Y:S02]  /*10d0*/  SEL R92, R3, R0, !P6 ;  /* 0x00000000035c7207 */ /* 0x000fe40007000000 */
[----:B------:R-:W-:Y:S02]  /*10e0*/  SEL R23, R0, R3, !P6 ;  /* 0x0000000300177207 */ /* 0x000fe40007000000 */
[----:B------:R-:W-:-:S07]  /*10f0*/  PRMT R0, R4, 0x7610, R0 ;  /* 0x0000761004007816 */ /* 0x000fce0000000000 */
.L_x_10:
[----:B------:R-:W-:-:S08]  /*1100*/  NOP ;  /* 0x0000000000007918 */ /* 0x000fd00000000000 */
[----:B------:R-:W1:Y:S02]  /*1110*/  USETMAXREG.TRY_ALLOC.CTAPOOL UP0, 0xe8 ;  /* 0x000000e8000079c8 */ /* 0x000e640008000600 */
[----:B-1----:R-:W-:-:S13]  /*1120*/  PLOP3.LUT P0, PT, PT, PT, UP0, 0x80, 0x0 ;  /* 0x000000000000781c */ /* 0x002fda0003f0f008 */
[----:B------:R-:W-:Y:S05]  /*1130*/  @!P0 BRA `(.L_x_10) ;  /* 0xfffffffc00f08947 */ /* 0x000fea000383ffff */
[----:B------:R-:W-:Y:S02]  /*1140*/  ULDC.64 UR4, c[0x0][0x590] ;  /* 0x0001640000047ab9 */ /* 0x000fe40000000a00 */
[----:B------:R-:W-:Y:S02]  /*1150*/  IMAD.U32 R104, RZ, RZ, UR4 ;  /* 0x00000004ff687e24 */ /* 0x000fe4000f8e00ff */
[----:B------:R-:W-:-:S03]  /*1160*/  IMAD.U32 R106, RZ, RZ, UR5 ;  /* 0x00000005ff6a7e24 */ /* 0x000fc6000f8e00ff */
[----:B------:R-:W-:-:S04]  /*1170*/  ISETP.NE.U32.AND P1, PT, R104, RZ, PT ;  /* 0x000000ff6800720c */ /* 0x000fc80003f25070 */
[----:B------:R-:W-:-:S13]  /*1180*/  ISETP.NE.AND.EX P0, PT, R106, RZ, PT, P1 ;  /* 0x000000ff6a00720c */ /* 0x000fda0003f05310 */
[----:B------:R-:W-:Y:S05]  /*1190*/  @P0 BRA `(.L_x_13) ;  /* 0x00000000002c0947 */ /* 0x000fea0003800000 */
[----:B------:R-:W-:Y:S02]  /*11a0*/  ULDC.64 UR4, c[0x0][0x588] ;  /* 0x0001620000047ab9 */ /* 0x000fe40000000a00 */
[----:B------:R-:W-:-:S04]  /*11b0*/  ISETP.NE.U32.AND P0, PT, RZ, UR4, PT ;  /* 0x00000004ff007c0c */ /* 0x000fc8000bf05070 */
[----:B------:R-:W-:-:S13]  /*11c0*/  ISETP.NE.AND.EX P0, PT, RZ, UR5, PT, P0 ;  /* 0x00000005ff007c0c */ /* 0x000fda000bf05300 */
[----:B------:R-:W-:Y:S05]  /*11d0*/  @!P0 BRA `(.L_x_14) ;  /* 0x0000000000108947 */ /* 0x000fea0003800000 */
[----:B------:R-:W1:Y:S02]  /*11e0*/  LDC.64 R90, c[0x0][0x588] ;  /* 0x00016200ff5a7b82 */ /* 0x000e640000000a00 */
[----:B-1----:R1:W5:Y:S01]  /*11f0*/  LDG.E R90, desc[UR42][R90.64] ;  /* 0x0000002a5a5a7981 */ /* 0x002362000c1e1900 */
[----:B------:R-:W-:Y:S01]  /*1200*/  IMAD.MOV.U32 R88, RZ, RZ, 0x1 ;  /* 0x00000001ff587424 */ /* 0x000fe200078e00ff */
[----:B------:R-:W-:Y:S06]  /*1210*/  BRA `(.L_x_13) ;  /* 0x00000000000c7947 */ /* 0x000fec0003800000 */
.L_x_14:
[----:B------:R-:W-:Y:S01]  /*1220*/  ULDC UR4, c[0x0][0x580] ;  /* 0x0001600000047ab9 */ /* 0x000fe20000000800 */
[----:B------:R-:W-:Y:S02]  /*1230*/  IMAD.MOV.U32 R88, RZ, RZ, 0x1 ;  /* 0x00000001ff587424 */ /* 0x000fe400078e00ff */
[----:B------:R-:W-:-:S07]  /*1240*/  IMAD.U32 R90, RZ, RZ, UR4 ;  /* 0x00000004ff5a7e24 */ /* 0x000fce000f8e00ff */
.L_x_13:
[----:B------:R-:W-:Y:S02]  /*1250*/  ULDC.64 UR4, c[0x0][0x5b0] ;  /* 0x00016c0000047ab9 */ /* 0x000fe40000000a00 */
[----:B------:R-:W-:-:S04]  /*1260*/  ISETP.NE.U32.AND P0, PT, RZ, UR4, PT ;  /* 0x00000004ff007c0c */ /* 0x000fc8000bf05070 */
[----:B------:R-:W-:-:S13]  /*1270*/  ISETP.NE.AND.EX P0, PT, RZ, UR5, PT, P0 ;  /* 0x00000005ff007c0c */ /* 0x000fda000bf05300 */
[----:B------:R-:W-:Y:S05]  /*1280*/  @P0 BRA `(.L_x_15) ;  /* 0x0000000000240947 */ /* 0x000fea0003800000 */
[----:B------:R-:W-:Y:S02]  /*1290*/  ULDC.64 UR4, c[0x0][0x5a8] ;  /* 0x00016a0000047ab9 */ /* 0x000fe40000000a00 */
[----:B------:R-:W-:-:S04]  /*12a0*/  ISETP.NE.U32.AND P0, PT, RZ, UR4, PT ;  /* 0x00000004ff007c0c */ /* 0x000fc8000bf05070 */
[----:B------:R-:W-:-:S13]  /*12b0*/  ISETP.NE.AND.EX P0, PT, RZ, UR5, PT, P0 ;  /* 0x00000005ff007c0c */ /* 0x000fda000bf05300 */
[----:B------:R-:W-:Y:S05]  /*12c0*/  @!P0 BRA `(.L_x_16) ;  /* 0x00000000000c8947 */ /* 0x000fea0003800000 */
[----:B------:R-:W1:Y:S02]  /*12d0*/  LDC.64 R4, c[0x0][0x5a8] ;  /* 0x00016a00ff047b82 */ /* 0x000e640000000a00 */
[----:B-1----:R2:W5:Y:S01]  /*12e0*/  LDG.E R91, desc[UR42][R4.64] ;  /* 0x0000002a045b7981 */ /* 0x002562000c1e1900 */
[----:B------:R-:W-:Y:S05]  /*12f0*/  BRA `(.L_x_15) ;  /* 0x0000000000087947 */ /* 0x000fea0003800000 */
.L_x_16:
[----:B------:R-:W-:Y:S02]  /*1300*/  ULDC UR4, c[0x0][0x5a0] ;  /* 0x0001680000047ab9 */ /* 0x000fe40000000800 */
[----:B-1----:R-:W-:-:S07]  /*1310*/  IMAD.U32 R91, RZ, RZ, UR4 ;  /* 0x00000004ff5b7e24 */ /* 0x002fce000f8e00ff */
.L_x_15:
[----:B------:R-:W-:Y:S01]  /*1320*/  LOP3.LUT P2, RZ, R0, 0xff, RZ, 0xc0, !PT ;  /* 0x000000ff00ff7812 */ /* 0x000fe2000784c0ff */
[----:B------:R-:W-:Y:S01]  /*1330*/  UMOV UR39, URZ ;  /* 0x0000003f00277c82 */ /* 0x000fe20008000000 */
[----:B------:R-:W-:-:S11]  /*1340*/  PLOP3.LUT P0, PT, PT, PT, PT, 0x80, 0x0 ;  /* 0x000000000000781c */ /* 0x000fd60003f0f070 */
[----:B------:R-:W-:Y:S05]  /*1350*/  @!P2 BRA `(.L_x_17) ;  /* 0x0000003800c8a947 */ /* 0x000fea0003800000 */
[----:B------:R-:W-:Y:S01]  /*1360*/  ULDC UR4, c[0x0][0x28c] ;  /* 0x0000a30000047ab9 */ /* 0x000fe20000000800 */
[----:B------:R-:W-:Y:S01]  /*1370*/  LOP3.LUT R100, R22, 0x1, RZ, 0xfc, !PT ;  /* 0x0000000116647812 */ /* 0x000fe200078efcff */
[----:B------:R-:W-:Y:S01]  /*1380*/  UIADD3 UR4, UR4, 0x3f, URZ ;  /* 0x0000003f04047890 */ /* 0x000fe2000fffe03f */
[----:B------:R-:W-:Y:S01]  /*1390*/  LOP3.LUT R98, R19, 0x1, RZ, 0xfc, !PT ;  /* 0x0000000113627812 */ /* 0x000fe200078efcff */
[----:B------:R-:W-:Y:S01]  /*13a0*/  IMAD.MOV.U32 R89, RZ, RZ, 0x1 ;  /* 0x00000001ff597424 */ /* 0x000fe200078e00ff */
[----:B------:R-:W-:Y:S01]  /*13b0*/  ULDC.64 UR54, c[0x0][0x198] ;  /* 0x0000660000367ab9 */ /* 0x000fe20000000a00 */
[----:B------:R-:W-:Y:S01]  /*13c0*/  USHF.R.S32.HI UR5, URZ, 0x1f, UR4 ;  /* 0x0000001f3f057899 */ /* 0x000fe20008011404 */
[----:B------:R-:W-:Y:S01]  /*13d0*/  UMOV UR48, URZ ;  /* 0x0000003f00307c82 */ /* 0x000fe20008000000 */
[----:B------:R-:W-:Y:S02]  /*13e0*/  UMOV UR49, URZ ;  /* 0x0000003f00317c82 */ /* 0x000fe40008000000 */
[----:B------:R-:W-:Y:S01]  /*13f0*/  ULEA.HI UR5, UR5, UR4, URZ, 0x6 ;  /* 0x0000000405057291 */ /* 0x000fe2000f8f303f */
[----:B------:R-:W-:Y:S01]  /*1400*/  UMOV UR50, URZ ;  /* 0x0000003f00327c82 */ /* 0x000fe20008000000 */
[----:B------:R-:W-:-:S02]  /*1410*/  UMOV UR39, URZ ;  /* 0x0000003f00277c82 */ /* 0x000fc40008000000 */
[----:B------:R-:W-:-:S12]  /*1420*/  USHF.R.S32.HI UR51, URZ, 0x6, UR5 ;  /* 0x000000063f337899 */ /* 0x000fd80008011405 */
.L_x_92:
[----:B------:R-:W-:Y:S01]  /*1430*/  LOP3.LUT R0, R18, 0x80, RZ, 0xc0, !PT ;  /* 0x0000008012007812 */ /* 0x000fe200078ec0ff */
[----:B------:R-:W3:Y:S01]  /*1440*/  S2UR UR52, SR_CgaCtaId ;  /* 0x00000000003479c3 */ /* 0x000ee20000008800 */
[----:B------:R-:W-:Y:S02]  /*1450*/  UMOV UR53, 0x400 ;  /* 0x0000040000357882 */ /* 0x000fe40000000000 */
[----:B------:R-:W-:-:S06]  /*1460*/  SHF.R.U32.HI R0, RZ, 0x7, R0 ;  /* 0x00000007ff007819 */ /* 0x000fcc0000011600 */
[----:B------:R-:W4:Y:S01]  /*1470*/  SHFL.IDX PT, R0, R0, RZ, 0x1f ;  /* 0x00001fff00007589 */ /* 0x000f2200000e0000 */
[----:B---3--:R-:W-:Y:S01]  /*1480*/  ULEA UR53, UR52, UR53, 0x18 ;  /* 0x0000003534357291 */ /* 0x008fe2000f8ec03f */
[----:B----4-:R-:W-:-:S13]  /*1490*/  R2UR UR4, R0 ;  /* 0x00000000000472ca */ /* 0x010fda00000e0000 */
[----:B------:R-:W-:-:S04]  /*14a0*/  ULEA.HI UR5, UR4, UR4, URZ, 0x1 ;  /* 0x0000000404057291 */ /* 0x000fc8000f8f083f */
[----:B------:R-:W-:-:S04]  /*14b0*/  ULOP3.LUT UR5, UR5, 0x7fffe, URZ, 0xc0, !UPT ;  /* 0x0007fffe05057892 */ /* 0x000fc8000f8ec03f */
[----:B------:R-:W-:-:S03]  /*14c0*/  UIADD3 UR5, UR4, -UR5, URZ ;  /* 0x8000000504057290 */ /* 0x000fc6000fffe03f */
[----:B------:R-:W-:Y:S01]  /*14d0*/  ULDC UR4, c[0x0][0x28c] ;  /* 0x0000a30000047ab9 */ /* 0x000fe20000000800 */
[----:B------:R-:W-:Y:S01]  /*14e0*/  ULEA UR5, UR5, UR53, 0xd ;  /* 0x0000003505057291 */ /* 0x000fe2000f8e683f */
[----:B------:R-:W-:-:S03]  /*14f0*/  ISETP.LT.AND P0, PT, RZ, UR4, PT ;  /* 0x00000004ff007c0c */ /* 0x000fc6000bf01270 */
[----:B------:R-:W-:-:S04]  /*1500*/  UIADD3 UR5, UR5, 0x8400, URZ ;  /* 0x0000840005057890 */ /* 0x000fc8000fffe03f */
[----:B------:R-:W-:-:S04]  /*1510*/  USHF.R.U32.HI UR5, URZ, 0x4, UR5 ;  /* 0x000000043f057899 */ /* 0x000fc80008011605 */
[----:B------:R-:W-:Y:S02]  /*1520*/  ULOP3.LUT UR44, UR5, 0x3fff, URZ, 0xc0, !UPT ;  /* 0x00003fff052c7892 */ /* 0x000fe4000f8ec03f */
[----:B-1----:R-:W-:Y:S10]  /*1530*/  @P0 BRA `(.L_x_18) ;  /* 0x0000000000400947 */ /* 0x002ff40003800000 */
[----:B------:R-:W-:Y:S01]  /*1540*/  MOV R0, 0x0 ;  /* 0x0000000000007802 */ /* 0x000fe20000000f00 */
[----:B------:R-:W-:Y:S01]  /*1550*/  ULDC.64 UR4, c[0x4][0x70] ;  /* 0x01001c0000047ab9 */ /* 0x000fe20000000a00 */
[----:B------:R-:W-:Y:S01]  /*1560*/  ULDC.64 UR6, c[0x4][0x8] ;  /* 0x0100020000067ab9 */ /* 0x000fe20000000a00 */
[----:B--2---:R-:W-:Y:S01]  /*1570*/  IMAD.U32 R4, RZ, RZ, UR4 ;  /* 0x00000004ff047e24 */ /* 0x004fe2000f8e00ff */
[----:B------:R2:W3:Y:S01]  /*1580*/  LDC.64 R14, c[0x4][R0] ;  /* 0x01000000000e7b82 */ /* 0x0004e20000000a00 */
[----:B------:R-:W-:Y:S01]  /*1590*/  IMAD.U32 R5, RZ, RZ, UR5 ;  /* 0x00000005ff057e24 */ /* 0x000fe2000f8e00ff */
[----:B------:R-:W-:Y:S01]  /*15a0*/  ULDC.64 UR4, c[0x4][0x78] ;  /* 0x01001e0000047ab9 */ /* 0x000fe20000000a00 */
[----:B------:R-:W-:Y:S02]  /*15b0*/  IMAD.U32 R10, RZ, RZ, UR6 ;  /* 0x00000006ff0a7e24 */ /* 0x000fe4000f8e00ff */
[----:B------:R-:W-:Y:S02]  /*15c0*/  IMAD.U32 R6, RZ, RZ, UR4 ;  /* 0x00000004ff067e24 */ /* 0x000fe4000f8e00ff */
[----:B------:R-:W-:-:S02]  /*15d0*/  IMAD.U32 R7, RZ, RZ, UR5 ;  /* 0x00000005ff077e24 */ /* 0x000fc4000f8e00ff */
[----:B------:R-:W-:Y:S02]  /*15e0*/  IMAD.U32 R11, RZ, RZ, UR7 ;  /* 0x00000007ff0b7e24 */ /* 0x000fe4000f8e00ff */
[----:B------:R-:W-:Y:S02]  /*15f0*/  IMAD.MOV.U32 R8, RZ, RZ, 0x1e1 ;  /* 0x000001e1ff087424 */ /* 0x000fe400078e00ff */
[----:B------:R-:W-:Y:S02]  /*1600*/  IMAD.MOV.U32 R12, RZ, RZ, 0x1 ;  /* 0x00000001ff0c7424 */ /* 0x000fe400078e00ff */
[----:B--2---:R-:W-:-:S07]  /*1610*/  IMAD.MOV.U32 R13, RZ, RZ, RZ ;  /* 0x000000ffff0d7224 */ /* 0x004fce00078e00ff */
[----:B------:R-:W-:-:S07]  /*1620*/  LEPC R20, `(.L_x_18) ;  /* 0x000000001014794e */ /* 0x000fce0000000000 */
[----:B-1-3-5:R-:W-:Y:S05]  /*1630*/  CALL.ABS.NOINC R14 ;  /* 0x000000000e007343 */ /* 0x02afea0003c00000 */
.L_x_18:
[----:B------:R-:W-:-:S13]  /*1640*/  ISETP.NE.AND P0, PT, R100, 0x3, PT ;  /* 0x000000036400780c */ /* 0x000fda0003f05270 */
[----:B------:R-:W-:Y:S05]  /*1650*/  @!P0 BRA `(.L_x_19) ;  /* 0x0000000000048947 */ /* 0x000fea0003800000 */
[----:B------:R-:W-:Y:S01]  /*1660*/  BPT.TRAP 0x1 ;  /* 0x000000040000795c */ /* 0x000fe20000300000 */
.L_x_19:
[----:B------:R-:W-:Y:S02]  /*1670*/  IMAD.U32 R3, RZ, RZ, UR50 ;  /* 0x00000032ff037e24 */ /* 0x000fe4000f8e00ff */
[----:B------:R-:W-:-:S03]  /*1680*/  IMAD.U32 R0, RZ, RZ, UR49 ;  /* 0x00000031ff007e24 */ /* 0x000fc6000f8e00ff */
[----:B------:R-:W-:Y:S02]  /*1690*/  LEA R3, R3, UR53, 0x3 ;  /* 0x0000003503037c11 */ /* 0x000fe4000f8e18ff */
[----:B------:R-:W-:-:S04]  /*16a0*/  SHF.L.U32 R0, R0, 0x1f, RZ ;  /* 0x0000001f00007819 */ /* 0x000fc800000006ff */
[----:B------:R3:W4:Y:S01]  /*16b0*/  SYNCS.PHASECHK.TRANS64.TRYWAIT P1, [R3+URZ], R0 ;  /* 0x00000000030075a7 */ /* 0x000722000802017f */
[----:B------:R-:W-:Y:S05]  /*16c0*/  @!P0 BRA `(.L_x_20) ;  /* 0x0000000000048947 */ /* 0x000fea0003800000 */
[----:B------:R-:W-:Y:S01]  /*16d0*/  BPT.TRAP 0x1 ;  /* 0x000000040000795c */ /* 0x000fe20000300000 */
.L_x_20:
[----:B----4-:R-:W-:Y:S05]  /*16e0*/  @P1 BRA `(.L_x_21) ;  /* 0x0000000000081947 */ /* 0x010fea0003800000 */
[----:B------:R-:W4:Y:S02]  /*16f0*/  SYNCS.PHASECHK.TRANS64.TRYWAIT P1, [R3+URZ], R0 ;  /* 0x00000000030075a7 */ /* 0x000f24000802017f */
[----:B----4-:R-:W-:Y:S05]  /*1700*/  @!P1 BRA `(.L_x_22) ;  /* 0x0000006000949947 */ /* 0x010fea0003800000 */
.L_x_21:
[----:B------:R-:W-:-:S04]  /*1710*/  UISETP.LT.AND UP0, UPT, UR51, 0x1, UPT ;  /* 0x000000013300788c */ /* 0x000fc8000bf01270 */
[----:B------:R-:W-:-:S06]  /*1720*/  USEL UR4, UR51, 0x1, UP0 ;  /* 0x0000000133047887 */ /* 0x000fcc0008000000 */
[----:B---34-:R-:W-:Y:S01]  /*1730*/  IMAD.U32 R0, RZ, RZ, UR4 ;  /* 0x00000004ff007e24 */ /* 0x018fe2000f8e00ff */
[----:B------:R-:W-:Y:S05]  /*1740*/  WARPSYNC.ALL ;  /* 0x0000000000007948 */ /* 0x000fea0003800000 */
[----:B------:R-:W-:-:S04]  /*1750*/  IADD3 R0, -R0, UR51, RZ ;  /* 0x0000003300007c10 */ /* 0x000fc8000fffe1ff */
[----:B------:R-:W-:Y:S01]  /*1760*/  ISETP.GE.AND P1, PT, R0, 0x1, PT ;  /* 0x000000010000780c */ /* 0x000fe20003f26270 */
[----:B------:R-:W-:Y:S01]  /*1770*/  UIADD3 UR4, UR53, 0x28400, URZ ;  /* 0x0002840035047890 */ /* 0x000fe2000fffe03f */
[----:B------:R-:W-:Y:S01]  /*1780*/  WARPGROUP.ARRIVE ;  /* 0x00000000000079c5 */ /* 0x000fe20000000000 */
[----:B------:R-:W-:Y:S02]  /*1790*/  ULOP3.LUT UR8, UR44, 0x10000, URZ, 0xfc, !UPT ;  /* 0x000100002c087892 */ /* 0x000fe4000f8efc3f */
[----:B------:R-:W-:Y:S02]  /*17a0*/  USHF.R.U32.HI UR4, URZ, 0x4, UR4 ;  /* 0x000000043f047899 */ /* 0x000fe40008011604 */
[----:B------:R-:W-:Y:S02]  /*17b0*/  ULEA UR11, UR50, UR8, 0xb ;  /* 0x00000008320b7291 */ /* 0x000fe4000f8e583f */
[----:B------:R-:W-:Y:S01]  /*17c0*/  ULOP3.LUT UR4, UR4, 0x3fff, URZ, 0xc0, !UPT ;  /* 0x00003fff04047892 */ /* 0x000fe2000f8ec03f */
[----:B------:R-:W-:Y:S01]  /*17d0*/  UMOV UR5, 0x40000040 ;  /* 0x4000004000057882 */ /* 0x000fe20000000000 */
[----:B------:R-:W-:-:S02]  /*17e0*/  UMOV UR7, 0x40000040 ;  /* 0x4000004000077882 */ /* 0x000fc40000000000 */
[----:B------:R-:W-:Y:S02]  /*17f0*/  ULOP3.LUT UR9, UR4, 0x10000, URZ, 0xfc, !UPT ;  /* 0x0001000004097892 */ /* 0x000fe4000f8efc3f */
[----:B------:R-:W-:Y:S02]  /*1800*/  UIADD3 UR12, UR11, 0x400, URZ ;  /* 0x000004000b0c7890 */ /* 0x000fe4000fffe03f */
[----:B------:R-:W-:Y:S01]  /*1810*/  ULEA UR10, UR50, UR9, 0x9 ;  /* 0x00000009320a7291 */ /* 0x000fe2000f8e483f */
[----:B------:R-:W-:-:S06]  /*1820*/  UMOV UR4, UR11 ;  /* 0x0000000b00047c82 */ /* 0x000fcc0008000000 */
[----:B------:R-:W-:Y:S02]  /*1830*/  UMOV UR6, UR10 ;  /* 0x0000000a00067c82 */ /* 0x000fe40008000000 */
[----:B------:R-:W-:Y:S01]  /*1840*/  HGMMA.64x64x16.F32.BF16 R56, gdesc[UR4], RZ, !UPT, gsb0 ;  /* 0x00e00000043879f0 */ /* 0x000fe2000c0018ff */
[----:B------:R-:W-:Y:S01]  /*1850*/  UMOV UR4, UR12 ;  /* 0x0000000c00047c82 */ /* 0x000fe20008000000 */
[----:B------:R-:W-:Y:S01]  /*1860*/  UMOV UR5, 0x40000040 ;  /* 0x4000004000057882 */ /* 0x000fe20000000000 */
[----:B------:R-:W-:Y:S01]  /*1870*/  UIADD3 UR12, UR11, 0x402, URZ ;  /* 0x000004020b0c7890 */ /* 0x000fe2000fffe03f */
[----:B------:R-:W-:Y:S02]  /*1880*/  WARPGROUP.DEPBAR.LE gsb0, 0x0 ;  /* 0x00008000000079c5 */ /* 0x000fe40000010000 */
[----:B------:R-:W-:-:S06]  /*1890*/  WARPGROUP.ARRIVE ;  /* 0x00000000000079c5 */ /* 0x000fcc0000000000 */
[----:B------:R-:W-:Y:S01]  /*18a0*/  HGMMA.64x64x16.F32.BF16 R24, gdesc[UR4], RZ, !UPT, gsb0 ;  /* 0x00e00000041879f0 */ /* 0x000fe2000c0018ff */
[----:B------:R-:W-:Y:S02]  /*18b0*/  UIADD3 UR4, UR11, 0x2, URZ ;  /* 0x000000020b047890 */ /* 0x000fe4000fffe03f */
[----:B------:R-:W-:Y:S01]  /*18c0*/  UIADD3 UR6, UR10, 0x2, URZ ;  /* 0x000000020a067890 */ /* 0x000fe2000fffe03f */
[----:B------:R-:W-:Y:S01]  /*18d0*/  UMOV UR5, 0x40000040 ;  /* 0x4000004000057882 */ /* 0x000fe20000000000 */
[----:B------:R-:W-:Y:S01]  /*18e0*/  UMOV UR7, 0x40000040 ;  /* 0x4000004000077882 */ /* 0x000fe20000000000 */
[----:B------:R-:W-:Y:S02]  /*18f0*/  WARPGROUP.DEPBAR.LE gsb0, 0x0 ;  /* 0x00008000000079c5 */ /* 0x000fe40000010000 */
[----:B------:R-:W-:-:S06]  /*1900*/  WARPGROUP.ARRIVE ;  /* 0x00000000000079c5 */ /* 0x000fcc0000000000 */
[----:B------:R-:W-:Y:S01]  /*1910*/  HGMMA.64x64x16.F32.BF16 R56, gdesc[UR4], R56, gsb0 ;  /* 0x00e00000043879f0 */ /* 0x000fe20008001838 */
[----:B------:R-:W-:Y:S01]  /*1920*/  UMOV UR4, UR12 ;  /* 0x0000000c00047c82 */ /* 0x000fe20008000000 */
[----:B------:R-:W-:Y:S01]  /*1930*/  UMOV UR5, 0x40000040 ;  /* 0x4000004000057882 */ /* 0x000fe20000000000 */
[----:B------:R-:W-:Y:S01]  /*1940*/  UIADD3 UR12, UR11, 0x404, URZ ;  /* 0x000004040b0c7890 */ /* 0x000fe2000fffe03f */
[----:B------:R-:W-:Y:S02]  /*1950*/  WARPGROUP.DEPBAR.LE gsb0, 0x0 ;  /* 0x00008000000079c5 */ /* 0x000fe40000010000 */
[----:B------:R-:W-:-:S06]  /*1960*/  WARPGROUP.ARRIVE ;  /* 0x00000000000079c5 */ /* 0x000fcc0000000000 */
[----:B------:R-:W-:Y:S01]  /*1970*/  HGMMA.64x64x16.F32.BF16 R24, gdesc[UR4], R24, gsb0 ;  /* 0x00e00000041879f0 */ /* 0x000fe20008001818 */
        /* <DEDUP_REMOVED lines=9> */
[----:B------:R-:W-:Y:S02]  /*1a10*/  WARPGROUP.DEPBAR.LE gsb0, 0x0 ;  /* 0x00008000000079c5 */ /* 0x000fe40000010000 */
[----:B------:R-:W-:-:S06]  /*1a20*/  WARPGROUP.ARRIVE ;  /* 0x00000000000079c5 */ /* 0x000fcc0000000000 */
[----:B------:R-:W-:Y:S01]  /*1a30*/  HGMMA.64x64x16.F32.BF16 R24, gdesc[UR4], R24, gsb0 ;  /* 0x00e00000041879f0 */ /* 0x000fe20008001818 */
[----:B------:R-:W-:Y:S02]  /*1a40*/  UIADD3 UR4, UR11, 0x6, URZ ;  /* 0x000000060b047890 */ /* 0x000fe4000fffe03f */
[----:B------:R-:W-:Y:S01]  /*1a50*/  UIADD3 UR6, UR10, 0x6, URZ ;  /* 0x000000060a067890 */ /* 0x000fe2000fffe03f */
[----:B------:R-:W-:Y:S01]  /*1a60*/  UMOV UR5, 0x40000040 ;  /* 0x4000004000057882 */ /* 0x000fe20000000000 */
[----:B------:R-:W-:Y:S01]  /*1a70*/  UMOV UR7, 0x40000040 ;  /* 0x4000004000077882 */ /* 0x000fe20000000000 */
[----:B------:R-:W-:Y:S01]  /*1a80*/  UIADD3 UR11, UR11, 0x406, URZ ;  /* 0x000004060b0b7890 */ /* 0x000fe2000fffe03f */
[----:B------:R-:W-:Y:S02]  /*1a90*/  WARPGROUP.DEPBAR.LE gsb0, 0x0 ;  /* 0x00008000000079c5 */ /* 0x000fe40000010000 */
[----:B------:R-:W-:-:S06]  /*1aa0*/  WARPGROUP.ARRIVE ;  /* 0x00000000000079c5 */ /* 0x000fcc0000000000 */
[----:B------:R-:W-:Y:S01]  /*1ab0*/  HGMMA.64x64x16.F32.BF16 R56, gdesc[UR4], R56, gsb0 ;  /* 0x00e00000043879f0 */ /* 0x000fe20008001838 */
[----:B------:R-:W-:Y:S01]  /*1ac0*/  UMOV UR4, UR11 ;  /* 0x0000000b00047c82 */ /* 0x000fe20008000000 */
[----:B------:R-:W-:Y:S01]  /*1ad0*/  UMOV UR5, 0x40000040 ;  /* 0x4000004000057882 */ /* 0x000fe20000000000 */
[----:B------:R-:W-:Y:S02]  /*1ae0*/  WARPGROUP.DEPBAR.LE gsb0, 0x0 ;  /* 0x00008000000079c5 */ /* 0x000fe40000010000 */
[----:B------:R-:W-:-:S06]  /*1af0*/  WARPGROUP.ARRIVE ;  /* 0x00000000000079c5 */ /* 0x000fcc0000000000 */
[----:B------:R-:W-:Y:S03]  /*1b00*/  HGMMA.64x64x16.F32.BF16 R24, gdesc[UR4], R24, gsb0 ;  /* 0x00e00000041879f0 */ /* 0x000fe60008001818 */
[----:B------:R-:W-:Y:S02]  /*1b10*/  WARPGROUP.DEPBAR.LE gsb0, 0x0 ;  /* 0x00008000000079c5 */ /* 0x000fe40000010000 */
[----:B------:R-:W-:Y:S05]  /*1b20*/  @!P1 BRA `(.L_x_23) ;  /* 0x00000004006c9947 */ /* 0x000fea0003800000 */
[----:B------:R-:W-:Y:S02]  /*1b30*/  UIADD3 UR10, UR50, 0x1, URZ ;  /* 0x00000001320a7890 */ /* 0x000fe4000fffe03f */
[----:B------:R-:W-:Y:S02]  /*1b40*/  UMOV UR11, UR50 ;  /* 0x00000032000b7c82 */ /* 0x000fe40008000000 */
[----:B------:R-:W-:-:S04]  /*1b50*/  UISETP.NE.AND UP0, UPT, UR10, 0x4, UPT ;  /* 0x000000040a00788c */ /* 0x000fc8000bf05270 */
[----:B------:R-:W-:Y:S02]  /*1b60*/  USEL UR4, URZ, 0x1, UP0 ;  /* 0x000000013f047887 */ /* 0x000fe40008000000 */
[----:B------:R-:W-:Y:S02]  /*1b70*/  USEL UR10, UR10, URZ, UP0 ;  /* 0x0000003f0a0a7287 */ /* 0x000fe40008000000 */
[----:B------:R-:W-:-:S06]  /*1b80*/  ULOP3.LUT UR4, UR49, UR4, URZ, 0x3c, !UPT ;  /* 0x0000000431047292 */ /* 0x000fcc000f8e3c3f */
[----:B--2---:R-:W-:-:S07]  /*1b90*/  IMAD.U32 R5, RZ, RZ, UR4 ;  /* 0x00000004ff057e24 */ /* 0x004fce000f8e00ff */
.L_x_30:
[----:B--23--:R-:W-:Y:S05]  /*1ba0*/  @!P0 BRA `(.L_x_24) ;  /* 0x0000000000048947 */ /* 0x00cfea0003800000 */
[----:B------:R-:W-:Y:S01]  /*1bb0*/  BPT.TRAP 0x1 ;  /* 0x000000040000795c */ /* 0x000fe20000300000 */
.L_x_24:
[----:B------:R-:W-:Y:S01]  /*1bc0*/  ULEA UR4, UR10, UR53, 0x3 ;  /* 0x000000350a047291 */ /* 0x000fe2000f8e183f */
[----:B------:R-:W-:-:S08]  /*1bd0*/  SHF.L.U32 R3, R5, 0x1f, RZ ;  /* 0x0000001f05037819 */ /* 0x000fd000000006ff */
[----:B------:R2:W3:Y:S01]  /*1be0*/  SYNCS.PHASECHK.TRANS64.TRYWAIT P1, [UR4], R3 ;  /* 0x00000003ff0075a7 */ /* 0x0004e20008020144 */
[----:B------:R-:W-:Y:S05]  /*1bf0*/  @!P0 BRA `(.L_x_25) ;  /* 0x0000000000048947 */ /* 0x000fea0003800000 */
[----:B------:R-:W-:Y:S01]  /*1c00*/  BPT.TRAP 0x1 ;  /* 0x000000040000795c */ /* 0x000fe20000300000 */
.L_x_25:
[----:B---3--:R-:W-:Y:S05]  /*1c10*/  @P1 BRA `(.L_x_26) ;  /* 0x0000000000081947 */ /* 0x008fea0003800000 */
[----:B------:R-:W3:Y:S02]  /*1c20*/  SYNCS.PHASECHK.TRANS64.TRYWAIT P1, [UR4], R3 ;  /* 0x00000003ff0075a7 */ /* 0x000ee40008020144 */
[----:B---3--:R-:W-:Y:S05]  /*1c30*/  @!P1 BRA `(.L_x_27) ;  /* 0x0000005c005c9947 */ /* 0x008fea0003800000 */
.L_x_26:
[----:B------:R-:W-:Y:S01]  /*1c40*/  ULEA UR12, UR10, UR9, 0x9 ;  /* 0x000000090a0c7291 */ /* 0x000fe2000f8e483f */
[----:B------:R-:W-:Y:S01]  /*1c50*/  WARPGROUP.ARRIVE ;  /* 0x00000000000079c5 */ /* 0x000fe20000000000 */
[----:B------:R-:W-:Y:S01]  /*1c60*/  ULEA UR13, UR10, UR8, 0xb ;  /* 0x000000080a0d7291 */ /* 0x000fe2000f8e583f */
[----:B------:R-:W-:Y:S01]  /*1c70*/  UMOV UR7, 0x40000040 ;  /* 0x4000004000077882 */ /* 0x000fe20000000000 */
[----:B------:R-:W-:Y:S02]  /*1c80*/  UMOV UR5, 0x40000040 ;  /* 0x4000004000057882 */ /* 0x000fe40000000000 */
[----:B------:R-:W-:Y:S01]  /*1c90*/  UIADD3 UR14, UR13, 0x400, URZ ;  /* 0x000004000d0e7890 */ /* 0x000fe2000fffe03f */
[----:B------:R-:W-:Y:S02]  /*1ca0*/  UMOV UR6, UR12 ;  /* 0x0000000c00067c82 */ /* 0x000fe40008000000 */
[----:B------:R-:W-:Y:S02]  /*1cb0*/  UMOV UR4, UR13 ;  /* 0x0000000d00047c82 */ /* 0x000fe40008000000 */
[----:B------:R-:W-:Y:S01]  /*1cc0*/  HGMMA.64x64x16.F32.BF16 R56, gdesc[UR4], R56, gsb0 ;  /* 0x00e00000043879f0 */ /* 0x000fe20008001838 */
[----:B------:R-:W-:Y:S01]  /*1cd0*/  UMOV UR5, 0x40000040 ;  /* 0x4000004000057882 */ /* 0x000fe20000000000 */
[----:B------:R-:W-:Y:S01]  /*1ce0*/  UMOV UR4, UR14 ;  /* 0x0000000e00047c82 */ /* 0x000fe20008000000 */
[----:B------:R-:W-:Y:S01]  /*1cf0*/  UIADD3 UR14, UR13, 0x402, URZ ;  /* 0x000004020d0e7890 */ /* 0x000fe2000fffe03f */
[----:B------:R-:W-:-:S02]  /*1d00*/  WARPGROUP.DEPBAR.LE gsb0, 0x0 ;  /* 0x00008000000079c5 */ /* 0x000fc40000010000 */
        /* <DEDUP_REMOVED lines=42> */
[----:B------:R-:W-:Y:S01]  /*1fb0*/  BPT.TRAP 0x1 ;  /* 0x000000040000795c */ /* 0x000fe20000300000 */
.L_x_28:
[----:B------:R-:W-:Y:S01]  /*1fc0*/  ULEA UR4, UR11, UR53, 0x3 ;  /* 0x000000350b047291 */ /* 0x000fe2000f8e183f */
[----:B------:R-:W-:-:S03]  /*1fd0*/  ISETP.GT.U32.AND P1, PT, R22, 0x1, PT ;  /* 0x000000011600780c */ /* 0x000fc60003f24070 */
[----:B------:R-:W-:-:S04]  /*1fe0*/  UIADD3 UR4, UR4, 0x20, URZ ;  /* 0x0000002004047890 */ /* 0x000fc8000fffe03f */
[----:B------:R-:W-:-:S09]  /*1ff0*/  UPRMT UR4, URZ, 0x654, UR4 ;  /* 0x000006543f047896 */ /* 0x000fd20008000004 */
[----:B------:R-:W-:Y:S01]  /*2000*/  SYNCS.ARRIVE.TRANS64.RED.A1T0 RZ, [UR4], RZ ;  /* 0x000000ffffff79a7 */ /* 0x000fe20008100404 */
[----:B------:R-:W-:Y:S05]  /*2010*/  @P1 BRA `(.L_x_29) ;  /* 0x0000000000041947 */ /* 0x000fea0003800000 */
[----:B------:R-:W-:Y:S01]  /*2020*/  BPT.TRAP 0x1 ;  /* 0x000000040000795c */ /* 0x000fe20000300000 */
.L_x_29:
[----:B------:R-:W-:Y:S01]  /*2030*/  UIADD3 UR10, UR10, 0x1, URZ ;  /* 0x000000010a0a7890 */ /* 0x000fe2000fffe03f */
[C---:B------:R-:W-:Y:S01]  /*2040*/  ISETP.GT.AND P1, PT, R0.reuse, 0x1, PT ;  /* 0x000000010000780c */ /* 0x040fe20003f24270 */
[----:B------:R-:W-:Y:S01]  /*2050*/  UIADD3 UR11, UR11, 0x1, URZ ;  /* 0x000000010b0b7890 */ /* 0x000fe2000fffe03f */
[----:B------:R-:W-:Y:S01]  /*2060*/  VIADD R0, R0, 0xffffffff ;  /* 0xffffffff00007836 */ /* 0x000fe20000000000 */
[----:B------:R-:W-:Y:S02]  /*2070*/  UISETP.NE.AND UP0, UPT, UR10, 0x4, UPT ;  /* 0x000000040a00788c */ /* 0x000fe4000bf05270 */
[----:B------:R-:W-:Y:S02]  /*2080*/  UISETP.NE.AND UP1, UPT, UR11, 0x4, UPT ;  /* 0x000000040b00788c */ /* 0x000fe4000bf25270 */
[----:B------:R-:W-:Y:S02]  /*2090*/  USEL UR4, URZ, 0x1, UP0 ;  /* 0x000000013f047887 */ /* 0x000fe40008000000 */
[----:B------:R-:W-:-:S02]  /*20a0*/  USEL UR10, UR10, URZ, UP0 ;  /* 0x0000003f0a0a7287 */ /* 0x000fc40008000000 */
[----:B------:R-:W-:Y:S02]  /*20b0*/  USEL UR11, UR11, URZ, UP1 ;  /* 0x0000003f0b0b7287 */ /* 0x000fe40008800000 */
[----:B------:R-:W-:Y:S01]  /*20c0*/  LOP3.LUT R5, R5, UR4, RZ, 0x3c, !PT ;  /* 0x0000000405057c12 */ /* 0x000fe2000f8e3cff */
[----:B------:R-:W-:Y:S09]  /*20d0*/  @P1 BRA `(.L_x_30) ;  /* 0xfffffff800b01947 */ /* 0x000ff2000383ffff */
.L_x_23:
[----:B------:R-:W4:Y:S02]  /*20e0*/  LDC R0, c[0x0][0x28c] ;  /* 0x0000a300ff007b82 */ /* 0x000f240000000800 */
[----:B----4-:R-:W-:-:S13]  /*20f0*/  ISETP.GE.AND P1, PT, R0, 0x1, PT ;  /* 0x000000010000780c */ /* 0x010fda0003f26270 */
[----:B------:R-:W-:Y:S05]  /*2100*/  @!P1 BRA `(.L_x_31) ;  /* 0x0000000000349947 */ /* 0x000fea0003800000 */
[----:B------:R-:W-:Y:S05]  /*2110*/  @!P0 BRA `(.L_x_32) ;  /* 0x0000000000048947 */ /* 0x000fea0003800000 */
[----:B------:R-:W-:Y:S01]  /*2120*/  BPT.TRAP 0x1 ;  /* 0x000000040000795c */ /* 0x000fe20000300000 */
.L_x_32:
[----:B------:R-:W-:Y:S01]  /*2130*/  UISETP.LT.AND UP0, UPT, UR51, 0x1, UPT ;  /* 0x000000013300788c */ /* 0x000fe2000bf01270 */
[----:B------:R-:W-:-:S03]  /*2140*/  ISETP.GT.U32.AND P0, PT, R22, 0x1, PT ;  /* 0x000000011600780c */ /* 0x000fc60003f04070 */
[----:B------:R-:W-:-:S04]  /*2150*/  USEL UR4, UR51, 0x1, UP0 ;  /* 0x0000000133047887 */ /* 0x000fc80008000000 */
[----:B------:R-:W-:-:S04]  /*2160*/  UIADD3 UR4, UR50, UR51, -UR4 ;  /* 0x0000003332047290 */ /* 0x000fc8000fffe804 */
[----:B------:R-:W-:-:S04]  /*2170*/  USHF.L.U32 UR4, UR4, 0x3, URZ ;  /* 0x0000000304047899 */ /* 0x000fc8000800063f */
[----:B------:R-:W-:-:S04]  /*2180*/  ULOP3.LUT UR4, UR4, 0x18, URZ, 0xc0, !UPT ;  /* 0x0000001804047892 */ /* 0x000fc8000f8ec03f */
[----:B------:R-:W-:-:S04]  /*2190*/  UIADD3 UR4, UR53, 0x20, UR4 ;  /* 0x0000002035047890 */ /* 0x000fc8000fffe004 */
[----:B------:R-:W-:-:S09]  /*21a0*/  UPRMT UR4, URZ, 0x654, UR4 ;  /* 0x000006543f047896 */ /* 0x000fd20008000004 */
[----:B------:R-:W-:Y:S01]  /*21b0*/  SYNCS.ARRIVE.TRANS64.RED.A1T0 RZ, [UR4], RZ ;  /* 0x000000ffffff79a7 */ /* 0x000fe20008100404 */
[----:B------:R-:W-:Y:S05]  /*21c0*/  @P0 BRA `(.L_x_31) ;  /* 0x0000000000040947 */ /* 0x000fea0003800000 */
[----:B------:R-:W-:Y:S01]  /*21d0*/  BPT.TRAP 0x1 ;  /* 0x000000040000795c */ /* 0x000fe20000300000 */
.L_x_31:
[----:B------:R-:W-:Y:S01]  /*21e0*/  UIADD3 UR4, UR53, 0x200, URZ ;  /* 0x0000020035047890 */ /* 0x000fe2000fffe03f */
[----:B------:R-:W-:Y:S02]  /*21f0*/  R2UR UR46, R23 ;  /* 0x00000000172e72ca */ /* 0x000fe400000e0000 */
[----:B------:R-:W-:Y:S01]  /*2200*/  R2UR UR45, R92 ;  /* 0x000000005c2d72ca */ /* 0x000fe200000e0000 */
[----:B------:R-:W-:-:S06]  /*2210*/  ULOP3.LUT UP0, URZ, UR4, 0x1bf, URZ, 0xc0, !UPT ;  /* 0x000001bf043f7892 */ /* 0x000fcc000f80c03f */
[----:B------:R-:W-:-:S04]  /*2220*/  PLOP3.LUT P0, PT, PT, PT, UP0, 0x80, 0x0 ;  /* 0x000000000000781c */ /* 0x000fc80003f0f008 */
[----:B------:R-:W-:Y:S02]  /*2230*/  USHF.L.U32 UR46, UR46, 0x8, URZ ;  /* 0x000000082e2e7899 */ /* 0x000fe4000800063f */
[----:B------:R-:W-:-:S07]  /*2240*/  USHF.L.U32 UR45, UR45, 0x6, URZ ;  /* 0x000000062d2d7899 */ /* 0x000fce000800063f */
[----:B------:R-:W-:Y:S05]  /*2250*/  @!P0 BRA `(.L_x_33) ;  /* 0x00000000007c8947 */ /* 0x000fea0003800000 */
[----:B------:R-:W-:Y:S01]  /*2260*/  MOV R23, 0x0 ;  /* 0x0000000000177802 */ /* 0x000fe20000000f00 */
[----:B------:R-:W-:Y:S01]  /*2270*/  ULDC.64 UR4, c[0x4][0x80] ;  /* 0x0100200000047ab9 */ /* 0x000fe20000000a00 */
[----:B------:R-:W-:Y:S01]  /*2280*/  ULDC.64 UR6, c[0x4][0x10] ;  /* 0x0100040000067ab9 */ /* 0x000fe20000000a00 */
[----:B--23--:R-:W-:Y:S01]  /*2290*/  IMAD.U32 R4, RZ, RZ, UR4 ;  /* 0x00000004ff047e24 */ /* 0x00cfe2000f8e00ff */
        /* <DEDUP_REMOVED lines=12> */
.L_x_34:
[----:B------:R1:W2:Y:S01]  /*2360*/  LDC.64 R14, c[0x4][R23] ;  /* 0x01000000170e7b82 */ /* 0x0002a20000000a00 */
[----:B------:R-:W-:Y:S01]  /*2370*/  ULDC.64 UR4, c[0x4][0x80] ;  /* 0x0100200000047ab9 */ /* 0x000fe20000000a00 */
[----:B------:R-:W-:Y:S01]  /*2380*/  ULDC.64 UR6, c[0x4][0x10] ;  /* 0x0100040000067ab9 */ /* 0x000fe20000000a00 */
[----:B------:R-:W-:Y:S02]  /*2390*/  IMAD.U32 R4, RZ, RZ, UR4 ;  /* 0x00000004ff047e24 */ /* 0x000fe4000f8e00ff */
        /* <DEDUP_REMOVED lines=8> */
[----:B-1----:R-:W-:-:S07]  /*2420*/  IMAD.MOV.U32 R13, RZ, RZ, RZ ;  /* 0x000000ffff0d7224 */ /* 0x002fce00078e00ff */
[----:B------:R-:W-:-:S07]  /*2430*/  LEPC R20, `(.L_x_33) ;  /* 0x000000001014794e */ /* 0x000fce0000000000 */
[----:B--2---:R-:W-:Y:S05]  /*2440*/  CALL.ABS.NOINC R14 ;  /* 0x000000000e007343 */ /* 0x004fea0003c00000 */
.L_x_33:
[----:B------:R-:W-:Y:S02]  /*2450*/  ULDC.64 UR4, c[0x0][0x590] ;  /* 0x0001640000047ab9 */ /* 0x000fe40000000a00 */
[----:B------:R-:W-:Y:S02]  /*2460*/  IMAD.U32 R104, RZ, RZ, UR4 ;  /* 0x00000004ff687e24 */ /* 0x000fe4000f8e00ff */
[----:B------:R-:W-:-:S03]  /*2470*/  IMAD.U32 R106, RZ, RZ, UR5 ;  /* 0x00000005ff6a7e24 */ /* 0x000fc6000f8e00ff */
[----:B------:R-:W-:-:S04]  /*2480*/  ISETP.NE.U32.AND P0, PT, R104, RZ, PT ;  /* 0x000000ff6800720c */ /* 0x000fc80003f05070 */
[----:B------:R-:W-:-:S13]  /*2490*/  ISETP.NE.AND.EX P0, PT, R106, RZ, PT, P0 ;  /* 0x000000ff6a00720c */ /* 0x000fda0003f05300 */
[----:B------:R-:W-:Y:S05]  /*24a0*/  @!P0 BRA `(.L_x_35) ;  /* 0x0000000000348947 */ /* 0x000fea0003800000 */
[----:B------:R-:W-:Y:S02]  /*24b0*/  ULDC.64 UR4, c[0x0][0x588] ;  /* 0x0001620000047ab9 */ /* 0x000fe40000000a00 */
[----:B------:R-:W-:-:S04]  /*24c0*/  ISETP.NE.U32.AND P1, PT, RZ, UR4, PT ;  /* 0x00000004ff007c0c */ /* 0x000fc8000bf25070 */
[----:B------:R-:W-:-:S13]  /*24d0*/  ISETP.NE.AND.EX P1, PT, RZ, UR5, PT, P1 ;  /* 0x00000005ff007c0c */ /* 0x000fda000bf25310 */
[----:B------:R-:W-:Y:S05]  /*24e0*/  @!P1 BRA `(.L_x_36) ;  /* 0x0000000000189947 */ /* 0x000fea0003800000 */
[----:B--23--:R-:W2:Y:S01]  /*24f0*/  LDC.64 R4, c[0x0][0x588] ;  /* 0x00016200ff047b82 */ /* 0x00cea20000000a00 */
[----:B------:R-:W-:-:S04]  /*2500*/  IMAD R3, R104, UR47, RZ ;  /* 0x0000002f68037c24 */ /* 0x000fc8000f8e02ff */
[----:B--2---:R-:W-:-:S05]  /*2510*/  IMAD.WIDE R4, R3, 0x4, R4 ;  /* 0x0000000403047825 */ /* 0x004fca00078e0204 */
[----:B-----5:R4:W5:Y:S01]  /*2520*/  LDG.E R90, desc[UR42][R4.64] ;  /* 0x0000002a045a7981 */ /* 0x020962000c1e1900 */
[----:B------:R-:W-:Y:S01]  /*2530*/  IMAD.MOV.U32 R88, RZ, RZ, 0x1 ;  /* 0x00000001ff587424 */ /* 0x000fe200078e00ff */
[----:B------:R-:W-:Y:S06]  /*2540*/  BRA `(.L_x_35) ;  /* 0x00000000000c7947 */ /* 0x000fec0003800000 */
.L_x_36:
[----:B------:R-:W-:Y:S01]  /*2550*/  ULDC UR4, c[0x0][0x580] ;  /* 0x0001600000047ab9 */ /* 0x000fe20000000800 */
[----:B------:R-:W-:Y:S02]  /*2560*/  IMAD.MOV.U32 R88, RZ, RZ, 0x1 ;  /* 0x00000001ff587424 */ /* 0x000fe400078e00ff */
[----:B-----5:R-:W-:-:S07]  /*2570*/  IMAD.U32 R90, RZ, RZ, UR4 ;  /* 0x00000004ff5a7e24 */ /* 0x020fce000f8e00ff */
.L_x_35:
[----:B------:R-:W1:Y:S02]  /*2580*/  LDC.64 R6, c[0x0][0x5b0] ;  /* 0x00016c00ff067b82 */ /* 0x000e640000000a00 */
[----:B-1----:R-:W-:-:S04]  /*2590*/  ISETP.NE.U32.AND P1, PT, R6, RZ, PT ;  /* 0x000000ff0600720c */ /* 0x002fc80003f25070 */
[----:B------:R-:W-:-:S13]  /*25a0*/  ISETP.NE.AND.EX P1, PT, R7, RZ, PT, P1 ;  /* 0x000000ff0700720c */ /* 0x000fda0003f25310 */
[----:B------:R-:W-:Y:S05]  /*25b0*/  @!P1 BRA `(.L_x_37) ;  /* 0x00000000002c9947 */ /* 0x000fea0003800000 */
[----:B------:R-:W-:Y:S02]  /*25c0*/  ULDC.64 UR4, c[0x0][0x5a8] ;  /* 0x00016a0000047ab9 */ /* 0x000fe40000000a00 */
[----:B------:R-:W-:-:S04]  /*25d0*/  ISETP.NE.U32.AND P1, PT, RZ, UR4, PT ;  /* 0x00000004ff007c0c */ /* 0x000fc8000bf25070 */
[----:B------:R-:W-:-:S13]  /*25e0*/  ISETP.NE.AND.EX P1, PT, RZ, UR5, PT, P1 ;  /* 0x00000005ff007c0c */ /* 0x000fda000bf25310 */
[----:B------:R-:W-:Y:S05]  /*25f0*/  @!P1 BRA `(.L_x_38) ;  /* 0x0000000000149947 */ /* 0x000fea0003800000 */
[----:B--234-:R-:W1:Y:S01]  /*2600*/  LDC.64 R4, c[0x0][0x5a8] ;  /* 0x00016a00ff047b82 */ /* 0x01ce620000000a00 */
[----:B------:R-:W-:-:S04]  /*2610*/  IMAD R3, R6, UR47, RZ ;  /* 0x0000002f06037c24 */ /* 0x000fc8000f8e02ff */
[----:B-1----:R-:W-:-:S05]  /*2620*/  IMAD.WIDE R4, R3, 0x4, R4 ;  /* 0x0000000403047825 */ /* 0x002fca00078e0204 */
[----:B-----5:R1:W5:Y:S01]  /*2630*/  LDG.E R91, desc[UR42][R4.64] ;  /* 0x0000002a045b7981 */ /* 0x020362000c1e1900 */
[----:B------:R-:W-:Y:S05]  /*2640*/  BRA `(.L_x_37) ;  /* 0x0000000000087947 */ /* 0x000fea0003800000 */
.L_x_38:
[----:B------:R-:W-:Y:S02]  /*2650*/  ULDC UR4, c[0x0][0x5a0] ;  /* 0x0001680000047ab9 */ /* 0x000fe40000000800 */
[----:B-----5:R-:W-:-:S07]  /*2660*/  IMAD.U32 R91, RZ, RZ, UR4 ;  /* 0x00000004ff5b7e24 */ /* 0x020fce000f8e00ff */
.L_x_37:
[----:B------:R-:W-:Y:S01]  /*2670*/  ULDC.64 UR4, c[0x0][0x588] ;  /* 0x0001620000047ab9 */ /* 0x000fe20000000a00 */
[----:B------:R-:W-:Y:S01]  /*2680*/  ISETP.NE.U32.AND P1, PT, R104, RZ, PT ;  /* 0x000000ff6800720c */ /* 0x000fe20003f25070 */
[----:B------:R-:W-:Y:S02]  /*2690*/  UISETP.NE.U32.AND UP0, UPT, UR4, URZ, UPT ;  /* 0x0000003f0400728c */ /* 0x000fe4000bf05070 */
[----:B------:R-:W-:Y:S01]  /*26a0*/  ISETP.NE.U32.AND P3, PT, RZ, UR4, PT ;  /* 0x00000004ff007c0c */ /* 0x000fe2000bf65070 */
[----:B--23--:R-:W-:Y:S01]  /*26b0*/  IMAD.MOV.U32 R3, RZ, RZ, 0x1 ;  /* 0x00000001ff037424 */ /* 0x00cfe200078e00ff */
[----:B------:R-:W-:Y:S01]  /*26c0*/  ISETP.NE.AND.EX P4, PT, R106, RZ, PT, P1 ;  /* 0x000000ff6a00720c */ /* 0x000fe20003f85310 */
[----:B------:R-:W-:Y:S02]  /*26d0*/  UISETP.NE.AND.EX UP0, UPT, UR5, URZ, UPT, UP0 ;  /* 0x0000003f0500728c */ /* 0x000fe4000bf05300 */
[----:B------:R-:W-:Y:S01]  /*26e0*/  ISETP.NE.AND.EX P3, PT, RZ, UR5, PT, P3 ;  /* 0x00000005ff007c0c */ /* 0x000fe2000bf65330 */
[----:B------:R-:W-:-:S03]  /*26f0*/  IMAD.MOV.U32 R0, RZ, RZ, 0x1 ;  /* 0x00000001ff007424 */ /* 0x000fc600078e00ff */
[----:B------:R-:W-:-:S04]  /*2700*/  PLOP3.LUT P2, PT, PT, PT, UP0, 0x80, 0x0 ;  /* 0x000000000000781c */ /* 0x000fc80003f4f008 */
[----:B------:R-:W-:-:S05]  /*2710*/  PLOP3.LUT P2, PT, P2, PT, PT, 0x8, 0x0 ;  /* 0x000000000000781c */ /* 0x000fca000174e170 */
[----:B------:R-:W-:Y:S08]  /*2720*/  @P3 BRA P4, `(.L_x_39) ;  /* 0x0000000000283947 */ /* 0x000ff00002000000 */
[----:B------:R-:W-:Y:S04]  /*2730*/  BSSY B0, `(.L_x_40) ;  /* 0x0000008000007945 */ /* 0x000fe80003800000 */
[----:B------:R-:W-:Y:S05]  /*2740*/  @!P0 BRA `(.L_x_41) ;  /* 0x0000000000148947 */ /* 0x000fea0003800000 */
[----:B------:R-:W-:Y:S02]  /*2750*/  LOP3.LUT P4, RZ, R88, 0xff, RZ, 0xc0, !PT ;  /* 0x000000ff58ff7812 */ /* 0x000fe4000788c0ff */
[----:B------:R-:W-:-:S11]  /*2760*/  PLOP3.LUT P3, PT, P2, PT, PT, 0x80, 0x0 ;  /* 0x000000000000781c */ /* 0x000fd6000176f070 */
[----:B------:R-:W-:Y:S05]  /*2770*/  @!P4 BRA `(.L_x_42) ;  /* 0x00000000000cc947 */ /* 0x000fea0003800000 */
[----:B-----5:R-:W-:Y:S01]  /*2780*/  FSETP.EQ.AND P3, PT, R90, RZ, PT ;  /* 0x000000ff5a00720b */ /* 0x020fe20003f62000 */
[----:B------:R-:W-:-:S12]  /*2790*/  BRA `(.L_x_42) ;  /* 0x0000000000047947 */ /* 0x000fd80003800000 */
.L_x_41:
[----:B-----5:R-:W-:-:S13]  /*27a0*/  FSETP.EQ.AND P3, PT, R90, RZ, PT ;  /* 0x000000ff5a00720b */ /* 0x020fda0003f62000 */
.L_x_42:
[----:B------:R-:W-:Y:S05]  /*27b0*/  BSYNC B0 ;  /* 0x0000000000007941 */ /* 0x000fea0003800000 */
.L_x_40:
[----:B------:R-:W-:-:S07]  /*27c0*/  SEL R3, RZ, 0x1, P3 ;  /* 0x00000001ff037807 */ /* 0x000fce0001800000 */
.L_x_39:
[----:B------:R-:W-:Y:S04]  /*27d0*/  BSSY B0, `(.L_x_43) ;  /* 0x0000007000007945 */ /* 0x000fe80003800000 */
[----:B------:R-:W-:Y:S05]  /*27e0*/  @!P0 BRA `(.L_x_44) ;  /* 0x0000000000108947 */ /* 0x000fea0003800000 */
[----:B------:R-:W-:-:S13]  /*27f0*/  LOP3.LUT P0, RZ, R88, 0xff, RZ, 0xc0, !PT ;  /* 0x000000ff58ff7812 */ /* 0x000fda000780c0ff */
[----:B------:R-:W-:Y:S05]  /*2800*/  @!P0 BRA `(.L_x_45) ;  /* 0x00000000000c8947 */ /* 0x000fea0003800000 */
[----:B-----5:R-:W-:Y:S01]  /*2810*/  FSETP.EQ.AND P2, PT, R90, RZ, PT ;  /* 0x000000ff5a00720b */ /* 0x020fe20003f42000 */
[----:B------:R-:W-:-:S12]  /*2820*/  BRA `(.L_x_45) ;  /* 0x0000000000047947 */ /* 0x000fd80003800000 */
.L_x_44:
[----:B-----5:R-:W-:-:S13]  /*2830*/  FSETP.EQ.AND P2, PT, R90, RZ, PT ;  /* 0x000000ff5a00720b */ /* 0x020fda0003f42000 */
.L_x_45:
[----:B------:R-:W-:Y:S05]  /*2840*/  BSYNC B0 ;  /* 0x0000000000007941 */ /* 0x000fea0003800000 */
.L_x_43:
[----:B-1--4-:R-:W-:Y:S01]  /*2850*/  PRMT R4, R3, 0x9910, RZ ;  /* 0x0000991003047816 */ /* 0x012fe200000000ff */
[----:B------:R-:W-:Y:S01]  /*2860*/  BSSY B0, `(.L_x_46) ;  /* 0x000002a000007945 */ /* 0x000fe20003800000 */
[----:B------:R-:W-:Y:S01]  /*2870*/  LOP3.LUT R89, R89, 0x1, RZ, 0x3c, !PT ;  /* 0x0000000159597812 */ /* 0x000fe200078e3cff */
[----:B------:R-:W-:Y:S01]  /*2880*/  IMAD.MOV.U32 R3, RZ, RZ, RZ ;  /* 0x000000ffff037224 */ /* 0x000fe200078e00ff */
[----:B------:R-:W-:Y:S02]  /*2890*/  ISETP.NE.AND P0, PT, R4, RZ, PT ;  /* 0x000000ff0400720c */ /* 0x000fe40003f05270 */
[----:B------:R-:W-:Y:S02]  /*28a0*/  CS2R R6, SRZ ;  /* 0x0000000000067805 */ /* 0x000fe4000001ff00 */
[----:B------:R-:W-:Y:S02]  /*28b0*/  CS2R R4, SRZ ;  /* 0x0000000000047805 */ /* 0x000fe4000001ff00 */
[----:B------:R-:W-:-:S02]  /*28c0*/  CS2R R10, SRZ ;  /* 0x00000000000a7805 */ /* 0x000fc4000001ff00 */
[----:B------:R-:W-:-:S05]  /*28d0*/  CS2R R8, SRZ ;  /* 0x0000000000087805 */ /* 0x000fca000001ff00 */
[----:B------:R-:W-:Y:S05]  /*28e0*/  @!P0 BRA `(.L_x_47) ;  /* 0x0000000000848947 */ /* 0x000fea0003800000 */
[----:B------:R-:W-:-:S13]  /*28f0*/  ISETP.NE.AND P3, PT, R98, 0x3, PT ;  /* 0x000000036200780c */ /* 0x000fda0003f65270 */
[----:B------:R-:W-:Y:S05]  /*2900*/  @!P3 BRA `(.L_x_48) ;  /* 0x000000000004b947 */ /* 0x000fea0003800000 */
[----:B------:R-:W-:Y:S01]  /*2910*/  BPT.TRAP 0x1 ;  /* 0x000000040000795c */ /* 0x000fe20000300000 */
.L_x_48:
[----:B------:R-:W-:Y:S01]  /*2920*/  SHF.L.U32 R4, R89, 0x1f, RZ ;  /* 0x0000001f59047819 */ /* 0x000fe200000006ff */
[----:B------:R-:W-:Y:S01]  /*2930*/  BSSY B1, `(.L_x_49) ;  /* 0x0000005000017945 */ /* 0x000fe20003800000 */
[----:B------:R-:W-:Y:S02]  /*2940*/  IMAD.MOV.U32 R3, RZ, RZ, 0x1 ;  /* 0x00000001ff037424 */ /* 0x000fe400078e00ff */
[----:B------:R-:W1:Y:S01]  /*2950*/  SYNCS.PHASECHK.TRANS64.TRYWAIT P3, [UR53+0x40], R4 ;  /* 0x00004004ff0075a7 */ /* 0x000e620008060175 */
[----:B------:R-:W-:Y:S01]  /*2960*/  IMAD.MOV.U32 R6, RZ, RZ, RZ ;  /* 0x000000ffff067224 */ /* 0x000fe200078e00ff */
[----:B-1----:R-:W-:Y:S06]  /*2970*/  @!P3 BRA `(.L_x_50) ;  /* 0x000000500024b947 */ /* 0x002fec0003800000 */
.L_x_166:
[----:B------:R-:W-:Y:S05]  /*2980*/  BSYNC B1 ;  /* 0x0000000000017941 */ /* 0x000fea0003800000 */
.L_x_49:
[----:B-1----:R-:W-:Y:S02]  /*2990*/  CS2R R4, SRZ ;  /* 0x0000000000047805 */ /* 0x002fe4000001ff00 */
[----:B------:R-:W-:Y:S02]  /*29a0*/  CS2R R10, SRZ ;  /* 0x00000000000a7805 */ /* 0x000fe4000001ff00 */
[----:B------:R-:W-:Y:S01]  /*29b0*/  CS2R R8, SRZ ;  /* 0x0000000000087805 */ /* 0x000fe2000001ff00 */
[----:B------:R-:W-:Y:S06]  /*29c0*/  @P2 BRA `(.L_x_47) ;  /* 0x00000000004c2947 */ /* 0x000fec0003800000 */
[C---:B------:R-:W-:Y:S01]  /*29d0*/  IMAD.SHL.U32 R4, R18.reuse, 0x10, RZ ;  /* 0x0000001012047824 */ /* 0x040fe200078e00ff */
[----:B------:R-:W-:Y:S01]  /*29e0*/  SHF.R.U32.HI R7, RZ, 0x1, R18 ;  /* 0x00000001ff077819 */ /* 0x000fe20000011612 */
[C---:B------:R-:W-:Y:S01]  /*29f0*/  IMAD.SHL.U32 R5, R18.reuse, 0x20, RZ ;  /* 0x0000002012057824 */ /* 0x040fe200078e00ff */
[C---:B------:R-:W-:Y:S01]  /*2a00*/  LOP3.LUT P3, RZ, R18.reuse, 0x4, RZ, 0xc0, !PT ;  /* 0x0000000412ff7812 */ /* 0x040fe2000786c0ff */
[----:B------:R-:W-:Y:S01]  /*2a10*/  IMAD.SHL.U32 R9, R18, 0x4, RZ ;  /* 0x0000000412097824 */ /* 0x000fe200078e00ff */
[----:B------:R-:W-:Y:S01]  /*2a20*/  LOP3.LUT R4, R4, 0xe00, RZ, 0xc0, !PT ;  /* 0x00000e0004047812 */ /* 0x000fe200078ec0ff */
[----:B------:R-:W-:Y:S05]  /*2a30*/  WARPSYNC.ALL ;  /* 0x0000000000007948 */ /* 0x000fea0003800000 */
[----:B------:R-:W-:-:S02]  /*2a40*/  LOP3.LUT R6, R5, 0xc0, RZ, 0xc0, !PT ;  /* 0x000000c005067812 */ /* 0x000fc400078ec0ff */
[----:B------:R-:W-:Y:S02]  /*2a50*/  LOP3.LUT R4, R4, 0x20, R5, 0xf8, !PT ;  /* 0x0000002004047812 */ /* 0x000fe400078ef805 */
[----:B------:R-:W-:Y:S02]  /*2a60*/  LOP3.LUT R6, R6, 0x8, R7, 0xf8, !PT ;  /* 0x0000000806067812 */ /* 0x000fe400078ef807 */
[----:B------:R-:W-:Y:S02]  /*2a70*/  LOP3.LUT R4, R4, 0x100, R5, 0xf8, !PT ;  /* 0x0000010004047812 */ /* 0x000fe400078ef805 */
[----:B------:R-:W-:-:S04]  /*2a80*/  LOP3.LUT R9, R6, 0x18, R9, 0x78, !PT ;  /* 0x0000001806097812 */ /* 0x000fc800078e7809 */
[----:B------:R-:W-:-:S04]  /*2a90*/  LOP3.LUT R4, R4, R9, RZ, 0xfc, !PT ;  /* 0x0000000904047212 */ /* 0x000fc800078efcff */
[----:B------:R-:W-:-:S05]  /*2aa0*/  LEA R8, R4, UR53, 0x1 ;  /* 0x0000003504087c11 */ /* 0x000fca000f8e08ff */
[C---:B------:R-:W-:Y:S02]  /*2ab0*/  VIADD R5, R8.reuse, 0x200 ;  /* 0x0000020008057836 */ /* 0x040fe40000000000 */
[----:B------:R-:W-:Y:S02]  /*2ac0*/  VIADD R4, R8, 0x220 ;  /* 0x0000022008047836 */ /* 0x000fe40000000000 */
[----:B------:R-:W-:Y:S01]  /*2ad0*/  @P3 VIADD R4, R5, 0xffffffe0 ;  /* 0xffffffe005043836 */ /* 0x000fe20000000000 */
[----:B------:R-:W1:Y:S05]  /*2ae0*/  LDSM.16.M88.4 R8, [R8+0x200] ;  /* 0x000200000808783b */ /* 0x000e6a0000000200 */
[----:B------:R-:W2:Y:S02]  /*2af0*/  LDSM.16.M88.4 R4, [R4] ;  /* 0x000000000404783b */ /* 0x000ea40000000200 */
.L_x_47:
[----:B------:R-:W-:Y:S05]  /*2b00*/  BSYNC B0 ;  /* 0x0000000000007941 */ /* 0x000fea0003800000 */
.L_x_46:
[C---:B------:R-:W-:Y:S01]  /*2b10*/  IMAD.SHL.U32 R97, R18.reuse, 0x20, RZ ;  /* 0x0000002012617824 */ /* 0x040fe200078e00ff */
[----:B------:R-:W-:Y:S01]  /*2b20*/  SHF.R.U32.HI R15, RZ, 0x1, R18 ;  /* 0x00000001ff0f7819 */ /* 0x000fe20000011612 */
[----:B------:R-:W-:Y:S01]  /*2b30*/  IMAD.SHL.U32 R12, R18, 0x10, RZ ;  /* 0x00000010120c7824 */ /* 0x000fe200078e00ff */
[----:B-1----:R-:W-:Y:S01]  /*2b40*/  LOP3.LUT R93, R10, 0xffff0000, RZ, 0xc0, !PT ;  /* 0xffff00000a5d7812 */ /* 0x002fe200078ec0ff */
[----:B------:R-:W-:Y:S01]  /*2b50*/  IMAD.SHL.U32 R99, R18, 0x4, RZ ;  /* 0x0000000412637824 */ /* 0x000fe200078e00ff */
[----:B------:R-:W-:Y:S01]  /*2b60*/  LOP3.LUT R14, R97, 0xc0, RZ, 0xc0, !PT ;  /* 0x000000c0610e7812 */ /* 0x000fe200078ec0ff */
[----:B------:R-:W-:Y:S01]  /*2b70*/  IMAD.U32 R21, R9, 0x10000, RZ ;  /* 0x0001000009157824 */ /* 0x000fe200078e00ff */
[----:B------:R-:W-:Y:S01]  /*2b80*/  LOP3.LUT R12, R12, 0xe00, RZ, 0xc0, !PT ;  /* 0x00000e000c0c7812 */ /* 0x000fe200078ec0ff */
[----:B------:R-:W-:Y:S01]  /*2b90*/  IMAD.U32 R23, R10, 0x10000, RZ ;  /* 0x000100000a177824 */ /* 0x000fe200078e00ff */
[----:B------:R-:W-:Y:S01]  /*2ba0*/  LOP3.LUT R14, R14, 0x8, R15, 0xf8, !PT ;  /* 0x000000080e0e7812 */ /* 0x000fe200078ef80f */
[----:B------:R-:W-:Y:S01]  /*2bb0*/  IMAD.U32 R95, R11, 0x10000, RZ ;  /* 0x000100000b5f7824 */ /* 0x000fe200078e00ff */
[----:B------:R-:W-:Y:S01]  /*2bc0*/  LOP3.LUT R15, R8, 0xffff0000, RZ, 0xc0, !PT ;  /* 0xffff0000080f7812 */ /* 0x000fe200078ec0ff */
[----:B-----5:R-:W-:Y:S01]  /*2bd0*/  FMUL R94, R90, R93 ;  /* 0x0000005d5a5e7220 */ /* 0x020fe20000400000 */
[----:B------:R-:W-:Y:S01]  /*2be0*/  LOP3.LUT R9, R9, 0xffff0000, RZ, 0xc0, !PT ;  /* 0xffff000009097812 */ /* 0x000fe200078ec0ff */
[----:B--2---:R-:W-:Y:S01]  /*2bf0*/  IMAD.U32 R101, R5, 0x10000, RZ ;  /* 0x0001000005657824 */ /* 0x004fe200078e00ff */
[----:B------:R-:W-:Y:S01]  /*2c00*/  LOP3.LUT R12, R12, 0x20, R97, 0xf8, !PT ;  /* 0x000000200c0c7812 */ /* 0x000fe200078ef861 */
[----:B------:R-:W-:Y:S01]  /*2c10*/  IMAD.U32 R105, R6, 0x10000, RZ ;  /* 0x0001000006697824 */ /* 0x000fe200078e00ff */
[----:B------:R-:W-:Y:S01]  /*2c20*/  LOP3.LUT R113, R14, 0x18, R99, 0x78, !PT ;  /* 0x000000180e717812 */ /* 0x000fe200078e7863 */
[C---:B------:R-:W-:Y:S01]  /*2c30*/  FMUL R14, R90.reuse, R15 ;  /* 0x0000000f5a0e7220 */ /* 0x040fe20000400000 */
[----:B------:R-:W-:Y:S01]  /*2c40*/  LOP3.LUT R11, R11, 0xffff0000, RZ, 0xc0, !PT ;  /* 0xffff00000b0b7812 */ /* 0x000fe200078ec0ff */
[C---:B------:R-:W-:Y:S01]  /*2c50*/  FMUL R15, R90.reuse, R21 ;  /* 0x000000155a0f7220 */ /* 0x040fe20000400000 */
[----:B------:R-:W-:Y:S01]  /*2c60*/  FMUL R92, R90, R9 ;  /* 0x000000095a5c7220 */ /* 0x000fe20000400000 */
[----:B------:R-:W-:Y:S01]  /*2c70*/  LOP3.LUT R12, R12, 0x100, R97, 0xf8, !PT ;  /* 0x000001000c0c7812 */ /* 0x000fe200078ef861 */
[----:B------:R-:W-:Y:S01]  /*2c80*/  FMUL R21, R90, R23 ;  /* 0x000000175a157220 */ /* 0x000fe20000400000 */
[C---:B------:R-:W-:Y:S01]  /*2c90*/  LOP3.LUT R99, R4.reuse, 0xffff0000, RZ, 0xc0, !PT ;  /* 0xffff000004637812 */ /* 0x040fe200078ec0ff */
[----:B------:R-:W-:Y:S01]  /*2ca0*/  IMAD.U32 R97, R4, 0x10000, RZ ;  /* 0x0001000004617824 */ /* 0x000fe200078e00ff */
[----:B------:R-:W-:Y:S01]  /*2cb0*/  LOP3.LUT R4, R18, 0xff, RZ, 0xc0, !PT ;  /* 0x000000ff12047812 */ /* 0x000fe200078ec0ff */
[----:B------:R-:W-:Y:S01]  /*2cc0*/  FMUL R95, R90, R95 ;  /* 0x0000005f5a5f7220 */ /* 0x000fe20000400000 */
[----:B------:R-:W-:Y:S01]  /*2cd0*/  LOP3.LUT R103, R5, 0xffff0000, RZ, 0xc0, !PT ;  /* 0xffff000005677812 */ /* 0x000fe200078ec0ff */
[C---:B------:R-:W-:Y:S01]  /*2ce0*/  FFMA R5, R91.reuse, R58, R15 ;  /* 0x0000003a5b057223 */ /* 0x040fe2000000000f */
[----:B------:R-:W-:Y:S01]  /*2cf0*/  LOP3.LUT R107, R6, 0xffff0000, RZ, 0xc0, !PT ;  /* 0xffff0000066b7812 */ /* 0x000fe200078ec0ff */
[C---:B------:R-:W-:Y:S01]  /*2d00*/  FFMA R6, R91.reuse, R59, R92 ;  /* 0x0000003b5b067223 */ /* 0x040fe2000000005c */
[----:B------:R-:W-:Y:S01]  /*2d10*/  FMUL R96, R90, R11 ;  /* 0x0000000b5a607220 */ /* 0x000fe20000400000 */
[C---:B------:R-:W-:Y:S01]  /*2d20*/  FFMA R60, R91.reuse, R60, R21 ;  /* 0x0000003c5b3c7223 */ /* 0x040fe20000000015 */
[----:B------:R-:W-:Y:S01]  /*2d30*/  FFMA R61, R91, R61, R94 ;  /* 0x0000003d5b3d7223 */ /* 0x000fe2000000005e */
[----:B------:R-:W-:Y:S01]  /*2d40*/  IMAD.U32 R13, R8, 0x10000, RZ ;  /* 0x00010000080d7824 */ /* 0x000fe200078e00ff */
[C---:B------:R-:W-:Y:S01]  /*2d50*/  LOP3.LUT R111, R7.reuse, 0xffff0000, RZ, 0xc0, !PT ;  /* 0xffff0000076f7812 */ /* 0x040fe200078ec0ff */
[C---:B------:R-:W-:Y:S01]  /*2d60*/  FMUL R97, R90.reuse, R97 ;  /* 0x000000615a617220 */ /* 0x040fe20000400000 */
[----:B------:R-:W-:Y:S01]  /*2d70*/  FMUL R102, R90, R99 ;  /* 0x000000635a667220 */ /* 0x000fe20000400000 */
[----:B------:R-:W-:Y:S01]  /*2d80*/  IMAD.U32 R109, R7, 0x10000, RZ ;  /* 0x00010000076d7824 */ /* 0x000fe200078e00ff */
[----:B------:R-:W-:Y:S01]  /*2d90*/  LOP3.LUT R113, R12, R113, RZ, 0xfc, !PT ;  /* 0x000000710c717212 */ /* 0x000fe200078efcff */
[----:B------:R-:W-:-:S02]  /*2da0*/  VIADD R4, R4, 0x1f ;  /* 0x0000001f04047836 */ /* 0x000fc40000000000 */
[C---:B------:R-:W-:Y:S01]  /*2db0*/  FFMA R7, R91.reuse, R62, R95 ;  /* 0x0000003e5b077223 */ /* 0x040fe2000000005f */
[C---:B------:R-:W-:Y:S01]  /*2dc0*/  FFMA R8, R91.reuse, R63, R96 ;  /* 0x0000003f5b087223 */ /* 0x040fe20000000060 */
[----:B------:R-:W-:Y:S01]  /*2dd0*/  F2FP.BF16.F32.PACK_AB R5, R6, R5 ;  /* 0x000000050605723e */ /* 0x000fe200000010ff */
[C---:B------:R-:W-:Y:S01]  /*2de0*/  FMUL R12, R90.reuse, R13 ;  /* 0x0000000d5a0c7220 */ /* 0x040fe20000400000 */
[C---:B------:R-:W-:Y:S01]  /*2df0*/  FFMA R64, R91.reuse, R64, R97 ;  /* 0x000000405b407223 */ /* 0x040fe20000000061 */
[----:B------:R-:W-:Y:S01]  /*2e00*/  FFMA R65, R91, R65, R102 ;  /* 0x000000415b417223 */ /* 0x000fe20000000066 */
[----:B------:R-:W-:Y:S01]  /*2e10*/  F2FP.BF16.F32.PACK_AB R6, R61, R60 ;  /* 0x0000003c3d06723e */ /* 0x000fe200000010ff */
[----:B------:R-:W-:Y:S02]  /*2e20*/  IMAD.MOV.U32 R20, RZ, RZ, 0x20 ;  /* 0x00000020ff147424 */ /* 0x000fe400078e00ff */
[C---:B------:R-:W-:Y:S01]  /*2e30*/  FMUL R101, R90.reuse, R101 ;  /* 0x000000655a657220 */ /* 0x040fe20000400000 */
[----:B------:R-:W-:Y:S01]  /*2e40*/  FMUL R58, R90, R103 ;  /* 0x000000675a3a7220 */ /* 0x000fe20000400000 */
[----:B------:R-:W-:Y:S01]  /*2e50*/  LOP3.LUT P4, RZ, R18, 0x4, RZ, 0xc0, !PT ;  /* 0x0000000412ff7812 */ /* 0x000fe2000788c0ff */
[C---:B------:R-:W-:Y:S01]  /*2e60*/  FMUL R105, R90.reuse, R105 ;  /* 0x000000695a697220 */ /* 0x040fe20000400000 */
[C---:B------:R-:W-:Y:S01]  /*2e70*/  FMUL R60, R90.reuse, R107 ;  /* 0x0000006b5a3c7220 */ /* 0x040fe20000400000 */
[C---:B------:R-:W-:Y:S01]  /*2e80*/  FMUL R109, R90.reuse, R109 ;  /* 0x0000006d5a6d7220 */ /* 0x040fe20000400000 */
[----:B------:R-:W-:Y:S01]  /*2e90*/  FMUL R62, R90, R111 ;  /* 0x0000006f5a3e7220 */ /* 0x000fe20000400000 */
[----:B------:R-:W-:Y:S01]  /*2ea0*/  LEA R13, R113, UR53, 0x1 ;  /* 0x00000035710d7c11 */ /* 0x000fe2000f8e08ff */
[C---:B------:R-:W-:Y:S01]  /*2eb0*/  FFMA R57, R91.reuse, R57, R14 ;  /* 0x000000395b397223 */ /* 0x040fe2000000000e */
[----:B------:R-:W-:Y:S01]  /*2ec0*/  ISETP.GT.U32.AND P3, PT, R4, 0x3e, PT ;  /* 0x0000003e0400780c */ /* 0x000fe20003f64070 */
[C---:B------:R-:W-:Y:S01]  /*2ed0*/  FFMA R4, R91.reuse, R56, R12 ;  /* 0x000000385b047223 */ /* 0x040fe2000000000c */
[----:B------:R-:W-:Y:S01]  /*2ee0*/  F2FP.BF16.F32.PACK_AB R7, R8, R7 ;  /* 0x000000070807723e */ /* 0x000fe200000010ff */
[C---:B------:R-:W-:Y:S01]  /*2ef0*/  FFMA R9, R91.reuse, R66, R101 ;  /* 0x000000425b097223 */ /* 0x040fe20000000065 */
[----:B------:R-:W-:Y:S01]  /*2f00*/  FFMA R10, R91, R67, R58 ;  /* 0x000000435b0a7223 */ /* 0x000fe2000000003a */
[----:B------:R-:W-:Y:S01]  /*2f10*/  F2FP.BF16.F32.PACK_AB R8, R65, R64 ;  /* 0x000000404108723e */ /* 0x000fe200000010ff */
[C---:B------:R-:W-:Y:S01]  /*2f20*/  FFMA R68, R91.reuse, R68, R105 ;  /* 0x000000445b447223 */ /* 0x040fe20000000069 */
[C---:B------:R-:W-:Y:S01]  /*2f30*/  FFMA R69, R91.reuse, R69, R60 ;  /* 0x000000455b457223 */ /* 0x040fe2000000003c */
[C---:B------:R-:W-:Y:S01]  /*2f40*/  FFMA R11, R91.reuse, R70, R109 ;  /* 0x000000465b0b7223 */ /* 0x040fe2000000006d */
[----:B------:R-:W-:Y:S01]  /*2f50*/  FFMA R56, R91, R71, R62 ;  /* 0x000000475b387223 */ /* 0x000fe2000000003e */
[----:B------:R-:W-:Y:S01]  /*2f60*/  SEL R20, R20, 0xffffffe0, !P4 ;  /* 0xffffffe014147807 */ /* 0x000fe20006000000 */
[----:B------:R-:W-:Y:S01]  /*2f70*/  VIADD R64, R13, 0x200 ;  /* 0x000002000d407836 */ /* 0x000fe20000000000 */
[----:B------:R-:W-:Y:S01]  /*2f80*/  F2FP.BF16.F32.PACK_AB R4, R57, R4 ;  /* 0x000000043904723e */ /* 0x000fe200000010ff */
[----:B------:R-:W-:Y:S05]  /*2f90*/  WARPSYNC.ALL ;  /* 0x0000000000007948 */ /* 0x000fea0003800000 */
[----:B------:R-:W-:Y:S01]  /*2fa0*/  F2FP.BF16.F32.PACK_AB R9, R10, R9 ;  /* 0x000000090a09723e */ /* 0x000fe200000010ff */
[----:B------:R-:W-:Y:S01]  /*2fb0*/  IMAD.IADD R23, R64, 0x1, R20 ;  /* 0x0000000140177824 */ /* 0x000fe200078e0214 */
[----:B------:R-:W-:Y:S01]  /*2fc0*/  F2FP.BF16.F32.PACK_AB R10, R69, R68 ;  /* 0x00000044450a723e */ /* 0x000fe200000010ff */
[----:B------:R1:W-:Y:S01]  /*2fd0*/  STSM.16.M88.4 [R13+0x200], R4 ;  /* 0x000200040d007844 */ /* 0x0003e20000000200 */
[----:B------:R-:W-:Y:S01]  /*2fe0*/  F2FP.BF16.F32.PACK_AB R11, R56, R11 ;  /* 0x0000000b380b723e */ /* 0x000fe200000010ff */
[----:B------:R-:W-:Y:S04]  /*2ff0*/  BSSY B0, `(.L_x_51) ;  /* 0x0000010000007945 */ /* 0x000fe80003800000 */
[----:B------:R1:W-:Y:S01]  /*3000*/  STSM.16.M88.4 [R23], R8 ;  /* 0x0000000817007844 */ /* 0x0003e20000000200 */
[----:B------:R-:W-:Y:S01]  /*3010*/  @!PT LDS RZ, [RZ] ;  /* 0x00000000fffff984 */ /* 0x000fe20000000800 */
[----:B------:R-:W-:Y:S01]  /*3020*/  @!PT LDS RZ, [RZ] ;  /* 0x00000000fffff984 */ /* 0x000fe20000000800 */
[----:B------:R-:W-:Y:S01]  /*3030*/  @!PT LDS RZ, [RZ] ;  /* 0x00000000fffff984 */ /* 0x000fe20000000800 */
[----:B------:R-:W-:Y:S01]  /*3040*/  @!PT LDS RZ, [RZ] ;  /* 0x00000000fffff984 */ /* 0x000fe20000000800 */
[----:B------:R2:W-:Y:S06]  /*3050*/  MEMBAR.ALL.CTA ;  /* 0x0000000000007992 */ /* 0x0005ec0000008000 */
[----:B--2---:R-:W2:Y:S02]  /*3060*/  FENCE.VIEW.ASYNC.S ;  /* 0x00000000000073c6 */ /* 0x004ea40000000000 */
[----:B--2---:R-:W-:Y:S06]  /*3070*/  BAR.SYNC.DEFER_BLOCKING 0x1, 0x100 ;  /* 0x0044000000007b1d */ /* 0x004fec0000010000 */
[----:B------:R-:W-:Y:S05]  /*3080*/  @P3 BRA `(.L_x_52) ;  /* 0x0000000000183947 */ /* 0x000fea0003800000 */
[----:B------:R-:W-:Y:S02]  /*3090*/  UIADD3 UR4, UP0, UR54, 0x4f0, URZ ;  /* 0x000004f036047890 */ /* 0x000fe4000ff1e03f */
[----:B------:R-:W-:Y:S02]  /*30a0*/  UIADD3 UR44, UR53, 0x200, URZ ;  /* 0x00000200352c7890 */ /* 0x000fe4000fffe03f */
[----:B------:R-:W-:-:S09]  /*30b0*/  UIADD3.X UR5, URZ, UR55, URZ, UP0, !UPT ;  /* 0x000000373f057290 */ /* 0x000fd200087fe43f */
[----:B------:R2:W-:Y:S01]  /*30c0*/  UTMASTG.3D [UR44], [UR4] ;  /* 0x0000002c040073b5 */ /* 0x0005e20008010000 */
[----:B------:R0:W-:Y:S01]  /*30d0*/  UTMACMDFLUSH ;  /* 0x00000000000079b7 */ /* 0x0001e20000000000 */
[----:B--2---:R-:W-:-:S04]  /*30e0*/  DEPBAR.LE SB0, 0x1 ;  /* 0x000080400000791a */ /* 0x004fc80000000000 */
.L_x_52:
[----:B------:R-:W-:Y:S05]  /*30f0*/  BSYNC B0 ;  /* 0x0000000000007941 */ /* 0x000fea0003800000 */
.L_x_51:
[----:B------:R-:W-:Y:S01]  /*3100*/  BAR.SYNC.DEFER_BLOCKING 0x1, 0x100 ;  /* 0x0044000000007b1d */ /* 0x000fe20000010000 */
[----:B------:R-:W-:-:S13]  /*3110*/  ISETP.NE.AND P5, PT, RZ, UR48, PT ;  /* 0x00000030ff007c0c */ /* 0x000fda000bfa5270 */
[----:B------:R-:W-:Y:S05]  /*3120*/  @!P5 BRA `(.L_x_53) ;  /* 0x000000000034d947 */ /* 0x000fea0003800000 */
[----:B------:R-:W-:Y:S04]  /*3130*/  BSSY B0, `(.L_x_54) ;  /* 0x0000009000007945 */ /* 0x000fe80003800000 */
[----:B------:R-:W-:Y:S05]  /*3140*/  @!P0 BRA `(.L_x_55) ;  /* 0x00000000001c8947 */ /* 0x000fea0003800000 */
[----:B------:R-:W-:-:S13]  /*3150*/  ISETP.NE.AND P5, PT, R98, 0x3, PT ;  /* 0x000000036200780c */ /* 0x000fda0003fa5270 */
[----:B------:R-:W-:Y:S05]  /*3160*/  @!P5 BRA `(.L_x_56) ;  /* 0x000000000004d947 */ /* 0x000fea0003800000 */
[----:B------:R-:W-:Y:S01]  /*3170*/  BPT.TRAP 0x1 ;  /* 0x000000040000795c */ /* 0x000fe20000300000 */
.L_x_56:
[----:B------:R-:W-:-:S04]  /*3180*/  ULEA UR4, UR39, UR53, 0x3 ;  /* 0x0000003527047291 */ /* 0x000fc8000f8e183f */
[----:B------:R-:W-:-:S04]  /*3190*/  UIADD3 UR4, UR4, 0x60, URZ ;  /* 0x0000006004047890 */ /* 0x000fc8000fffe03f */
[----:B------:R-:W-:-:S09]  /*31a0*/  UPRMT UR4, UR52, 0x654, UR4 ;  /* 0x0000065434047896 */ /* 0x000fd20008000004 */
[----:B------:R-:W-:Y:S03]  /*31b0*/  SYNCS.ARRIVE.TRANS64.RED.A1T0 RZ, [UR4], RZ ;  /* 0x000000ffffff79a7 */ /* 0x000fe60008100404 */
.L_x_55:
[----:B------:R-:W-:Y:S05]  /*31c0*/  BSYNC B0 ;  /* 0x0000000000007941 */ /* 0x000fea0003800000 */
.L_x_54:
[----:B------:R-:W-:-:S04]  /*31d0*/  UIADD3 UR39, UR39, 0x1, URZ ;  /* 0x0000000127277890 */ /* 0x000fc8000fffe03f */
[----:B------:R-:W-:-:S04]  /*31e0*/  UISETP.NE.AND UP0, UPT, UR39, 0x4, UPT ;  /* 0x000000042700788c */ /* 0x000fc8000bf05270 */
[----:B------:R-:W-:-:S12]  /*31f0*/  USEL UR39, UR39, URZ, UP0 ;  /* 0x0000003f27277287 */ /* 0x000fd80008000000 */
.L_x_53:
[----:B------:R-:W-:Y:S04]  /*3200*/  BSSY B0, `(.L_x_57) ;  /* 0x0000033000007945 */ /* 0x000fe80003800000 */
[----:B------:R-:W-:Y:S05]  /*3210*/  @!P0 BRA `(.L_x_58) ;  /* 0x0000000000c48947 */ /* 0x000fea0003800000 */
[----:B------:R-:W-:-:S13]  /*3220*/  ISETP.NE.AND P5, PT, R98, 0x3, PT ;  /* 0x000000036200780c */ /* 0x000fda0003fa5270 */
[----:B------:R-:W-:Y:S05]  /*3230*/  @!P5 BRA `(.L_x_59) ;  /* 0x000000000004d947 */ /* 0x000fea0003800000 */
[----:B------:R-:W-:Y:S01]  /*3240*/  BPT.TRAP 0x1 ;  /* 0x000000040000795c */ /* 0x000fe20000300000 */
.L_x_59:
[----:B-1----:R-:W-:Y:S01]  /*3250*/  LEA R4, R3, UR53, 0x3 ;  /* 0x0000003503047c11 */ /* 0x002fe2000f8e18ff */
[----:B------:R-:W-:Y:S01]  /*3260*/  BSSY B1, `(.L_x_60) ;  /* 0x0000004000017945 */ /* 0x000fe20003800000 */
[----:B------:R-:W-:-:S04]  /*3270*/  SHF.L.U32 R5, R89, 0x1f, RZ ;  /* 0x0000001f59057819 */ /* 0x000fc800000006ff */
[----:B------:R-:W1:Y:S02]  /*3280*/  SYNCS.PHASECHK.TRANS64.TRYWAIT P5, [R4+URZ+0x40], R5 ;  /* 0x00004005040075a7 */ /* 0x000e6400080a017f */
[----:B-1----:R-:W-:Y:S05]  /*3290*/  @!P5 BRA `(.L_x_61) ;  /* 0x0000004400f4d947 */ /* 0x002fea0003800000 */
.L_x_167:
[----:B------:R-:W-:Y:S05]  /*32a0*/  BSYNC B1 ;  /* 0x0000000000017941 */ /* 0x000fea0003800000 */
.L_x_60:
[----:B------:R-:W-:Y:S05]  /*32b0*/  @P2 BRA `(.L_x_62) ;  /* 0x0000000000982947 */ /* 0x000fea0003800000 */
[----:B-1----:R-:W-:Y:S01]  /*32c0*/  IMAD R4, R3, 0x2000, R64 ;  /* 0x0000200003047824 */ /* 0x002fe200078e0240 */
[----:B------:R-:W-:Y:S05]  /*32d0*/  WARPSYNC.ALL ;  /* 0x0000000000007948 */ /* 0x000fea0003800000 */
[C---:B------:R-:W-:Y:S01]  /*32e0*/  VIADD R5, R4.reuse, 0x20 ;  /* 0x0000002004057836 */ /* 0x040fe20000000000 */
[----:B------:R-:W1:Y:S01]  /*32f0*/  LDSM.16.M88.4 R8, [R4] ;  /* 0x000000000408783b */ /* 0x000e620000000200 */
[----:B------:R-:W-:-:S05]  /*3300*/  @P4 VIADD R5, R4, 0xffffffe0 ;  /* 0xffffffe004054836 */ /* 0x000fca0000000000 */
[----:B------:R-:W2:Y:S01]  /*3310*/  LDSM.16.M88.4 R60, [R5] ;  /* 0x00000000053c783b */ /* 0x000ea20000000200 */
[----:B-1----:R-:W-:Y:S01]  /*3320*/  LOP3.LUT R15, R8, 0xffff0000, RZ, 0xc0, !PT ;  /* 0xffff0000080f7812 */ /* 0x002fe200078ec0ff */
[C---:B------:R-:W-:Y:S01]  /*3330*/  IMAD.U32 R21, R9.reuse, 0x10000, RZ ;  /* 0x0001000009157824 */ /* 0x040fe200078e00ff */
[----:B------:R-:W-:Y:S01]  /*3340*/  LOP3.LUT R9, R9, 0xffff0000, RZ, 0xc0, !PT ;  /* 0xffff000009097812 */ /* 0x000fe200078ec0ff */
[C---:B------:R-:W-:Y:S01]  /*3350*/  IMAD.U32 R95, R11.reuse, 0x10000, RZ ;  /* 0x000100000b5f7824 */ /* 0x040fe200078e00ff */
[----:B------:R-:W-:Y:S01]  /*3360*/  LOP3.LUT R57, R10, 0xffff0000, RZ, 0xc0, !PT ;  /* 0xffff00000a397812 */ /* 0x000fe200078ec0ff */
[----:B------:R-:W-:Y:S01]  /*3370*/  IMAD.U32 R7, R8, 0x10000, RZ ;  /* 0x0001000008077824 */ /* 0x000fe200078e00ff */
[----:B------:R-:W-:Y:S01]  /*3380*/  LOP3.LUT R11, R11, 0xffff0000, RZ, 0xc0, !PT ;  /* 0xffff00000b0b7812 */ /* 0x000fe200078ec0ff */
[----:B--2---:R-:W-:Y:S01]  /*3390*/  IMAD.U32 R101, R61, 0x10000, RZ ;  /* 0x000100003d657824 */ /* 0x004fe200078e00ff */
[----:B------:R-:W-:Y:S01]  /*33a0*/  LOP3.LUT R59, R60, 0xffff0000, RZ, 0xc0, !PT ;  /* 0xffff00003c3b7812 */ /* 0x000fe200078ec0ff */
[----:B------:R-:W-:Y:S01]  /*33b0*/  IMAD.U32 R109, R63, 0x10000, RZ ;  /* 0x000100003f6d7824 */ /* 0x000fe200078e00ff */
[----:B------:R-:W-:Y:S01]  /*33c0*/  LOP3.LUT R61, R61, 0xffff0000, RZ, 0xc0, !PT ;  /* 0xffff00003d3d7812 */ /* 0x000fe200078ec0ff */
[----:B------:R-:W-:Y:S01]  /*33d0*/  IMAD.U32 R23, R10, 0x10000, RZ ;  /* 0x000100000a177824 */ /* 0x000fe200078e00ff */
[----:B------:R-:W-:Y:S01]  /*33e0*/  LOP3.LUT R5, R62, 0xffff0000, RZ, 0xc0, !PT ;  /* 0xffff00003e057812 */ /* 0x000fe200078ec0ff */
[----:B------:R-:W-:Y:S01]  /*33f0*/  IMAD.U32 R97, R60, 0x10000, RZ ;  /* 0x000100003c617824 */ /* 0x000fe200078e00ff */
[----:B------:R-:W-:Y:S01]  /*3400*/  LOP3.LUT R63, R63, 0xffff0000, RZ, 0xc0, !PT ;  /* 0xffff00003f3f7812 */ /* 0x000fe200078ec0ff */
[----:B------:R-:W-:-:S02]  /*3410*/  IMAD.U32 R105, R62, 0x10000, RZ ;  /* 0x000100003e697824 */ /* 0x000fc400078e00ff */
[C---:B------:R-:W-:Y:S01]  /*3420*/  FMUL R14, R90.reuse, R15 ;  /* 0x0000000f5a0e7220 */ /* 0x040fe20000400000 */
        /* <DEDUP_REMOVED lines=14> */
[----:B------:R-:W-:-:S07]  /*3510*/  FMUL R62, R90, R63 ;  /* 0x0000003f5a3e7220 */ /* 0x000fce0000400000 */
.L_x_62:
[----:B------:R-:W-:-:S07]  /*3520*/  VIADD R3, R3, 0x1 ;  /* 0x0000000103037836 */ /* 0x000fce0000000000 */
.L_x_58:
[----:B------:R-:W-:Y:S05]  /*3530*/  BSYNC B0 ;  /* 0x0000000000007941 */ /* 0x000fea0003800000 */
.L_x_57:
[C---:B-1----:R-:W-:Y:S01]  /*3540*/  FFMA R5, R91.reuse, R26, R15 ;  /* 0x0000001a5b057223 */ /* 0x042fe2000000000f */
[C---:B------:R-:W-:Y:S01]  /*3550*/  FFMA R6, R91.reuse, R27, R92 ;  /* 0x0000001b5b067223 */ /* 0x040fe2000000005c */
        /* <DEDUP_REMOVED lines=13> */
[----:B------:R-:W-:Y:S01]  /*3630*/  FFMA R39, R91, R39, R62 ;  /* 0x000000275b277223 */ /* 0x000fe2000000003e */
[----:B------:R-:W-:Y:S01]  /*3640*/  F2FP.BF16.F32.PACK_AB R5, R6, R5 ;  /* 0x000000050605723e */ /* 0x000fe200000010ff */
[----:B------:R-:W-:Y:S05]  /*3650*/  WARPSYNC.ALL ;  /* 0x0000000000007948 */ /* 0x000fea0003800000 */
[----:B------:R-:W-:Y:S01]  /*3660*/  F2FP.BF16.F32.PACK_AB R32, R33, R32 ;  /* 0x000000202120723e */ /* 0x000fe200000010ff */
[----:B------:R-:W-:Y:S01]  /*3670*/  BSSY B0, `(.L_x_63) ;  /* 0x000001b000007945 */ /* 0x000fe20003800000 */
[----:B------:R-:W-:-:S02]  /*3680*/  F2FP.BF16.F32.PACK_AB R4, R25, R4 ;  /* 0x000000041904723e */ /* 0x000fc400000010ff */
[----:B------:R-:W-:Y:S02]  /*3690*/  F2FP.BF16.F32.PACK_AB R6, R29, R28 ;  /* 0x0000001c1d06723e */ /* 0x000fe400000010ff */
[----:B------:R-:W-:Y:S02]  /*36a0*/  F2FP.BF16.F32.PACK_AB R7, R8, R7 ;  /* 0x000000070807723e */ /* 0x000fe400000010ff */
[----:B------:R-:W-:Y:S02]  /*36b0*/  F2FP.BF16.F32.PACK_AB R33, R35, R34 ;  /* 0x000000222321723e */ /* 0x000fe400000010ff */
[----:B------:R-:W-:Y:S01]  /*36c0*/  F2FP.BF16.F32.PACK_AB R34, R37, R36 ;  /* 0x000000242522723e */ /* 0x000fe200000010ff */
[----:B------:R1:W-:Y:S01]  /*36d0*/  STSM.16.M88.4 [R13+0x2200], R4 ;  /* 0x002200040d007844 */ /* 0x0003e20000000200 */
[----:B------:R-:W-:Y:S02]  /*36e0*/  F2FP.BF16.F32.PACK_AB R35, R39, R38 ;  /* 0x000000262723723e */ /* 0x000fe400000010ff */
[----:B------:R-:W-:-:S05]  /*36f0*/  IADD3 R8, R20, 0x2200, R13 ;  /* 0x0000220014087810 */ /* 0x000fca0007ffe00d */
        /* <DEDUP_REMOVED lines=11> */
[----:B------:R-:W-:Y:S02]  /*37b0*/  UIADD3 UR4, UR53, 0x2200, URZ ;  /* 0x0000220035047890 */ /* 0x000fe4000fffe03f */
[----:B------:R-:W-:Y:S01]  /*37c0*/  UIADD3.X UR9, URZ, UR55, URZ, UP0, !UPT ;  /* 0x000000373f097290 */ /* 0x000fe200087fe43f */
[----:B------:R-:W-:Y:S01]  /*37d0*/  UMOV UR5, UR45 ;  /* 0x0000002d00057c82 */ /* 0x000fe20008000000 */
[----:B------:R-:W-:-:S07]  /*37e0*/  UMOV UR7, UR47 ;  /* 0x0000002f00077c82 */ /* 0x000fce0008000000 */
[----:B------:R2:W-:Y:S01]  /*37f0*/  UTMASTG.3D [UR4], [UR8] ;  /* 0x00000004080073b5 */ /* 0x0005e20008010000 */
[----:B------:R0:W-:Y:S01]  /*3800*/  UTMACMDFLUSH ;  /* 0x00000000000079b7 */ /* 0x0001e20000000000 */
[----:B--2---:R-:W-:-:S04]  /*3810*/  DEPBAR.LE SB0, 0x1 ;  /* 0x000080400000791a */ /* 0x004fc80000000000 */
.L_x_64:
[----:B------:R-:W-:Y:S05]  /*3820*/  BSYNC B0 ;  /* 0x0000000000007941 */ /* 0x000fea0003800000 */
.L_x_63:
[----:B------:R-:W-:Y:S06]  /*3830*/  BAR.SYNC.DEFER_BLOCKING 0x1, 0x100 ;  /* 0x0044000000007b1d */ /* 0x000fec0000010000 */
[----:B------:R-:W-:Y:S04]  /*3840*/  BSSY B0, `(.L_x_65) ;  /* 0x0000009000007945 */ /* 0x000fe80003800000 */
[----:B------:R-:W-:Y:S05]  /*3850*/  @!P0 BRA `(.L_x_66) ;  /* 0x00000000001c8947 */ /* 0x000fea0003800000 */
[----:B------:R-:W-:-:S13]  /*3860*/  ISETP.NE.AND P5, PT, R98, 0x3, PT ;  /* 0x000000036200780c */ /* 0x000fda0003fa5270 */
[----:B------:R-:W-:Y:S05]  /*3870*/  @!P5 BRA `(.L_x_67) ;  /* 0x000000000004d947 */ /* 0x000fea0003800000 */
[----:B------:R-:W-:Y:S01]  /*3880*/  BPT.TRAP 0x1 ;  /* 0x000000040000795c */ /* 0x000fe20000300000 */
.L_x_67:
[----:B------:R-:W-:-:S04]  /*3890*/  ULEA UR4, UR39, UR53, 0x3 ;  /* 0x0000003527047291 */ /* 0x000fc8000f8e183f */
[----:B------:R-:W-:-:S04]  /*38a0*/  UIADD3 UR4, UR4, 0x60, URZ ;  /* 0x0000006004047890 */ /* 0x000fc8000fffe03f */
[----:B------:R-:W-:-:S09]  /*38b0*/  UPRMT UR4, UR52, 0x654, UR4 ;  /* 0x0000065434047896 */ /* 0x000fd20008000004 */
[----:B------:R-:W-:Y:S03]  /*38c0*/  SYNCS.ARRIVE.TRANS64.RED.A1T0 RZ, [UR4], RZ ;  /* 0x000000ffffff79a7 */ /* 0x000fe60008100404 */
.L_x_66:
[----:B------:R-:W-:Y:S05]  /*38d0*/  BSYNC B0 ;  /* 0x0000000000007941 */ /* 0x000fea0003800000 */
.L_x_65:
[----:B------:R-:W-:Y:S01]  /*38e0*/  UIADD3 UR39, UR39, 0x1, URZ ;  /* 0x0000000127277890 */ /* 0x000fe2000fffe03f */
[----:B------:R-:W-:Y:S01]  /*38f0*/  BSSY B0, `(.L_x_68) ;  /* 0x000003a000007945 */ /* 0x000fe20003800000 */
[----:B-1----:R-:W-:Y:S02]  /*3900*/  IMAD.MOV.U32 R8, RZ, RZ, R89 ;  /* 0x000000ffff087224 */ /* 0x002fe400078e0059 */
[----:B------:R-:W-:-:S04]  /*3910*/  UISETP.NE.AND UP0, UPT, UR39, 0x4, UPT ;  /* 0x000000042700788c */ /* 0x000fc8000bf05270 */
[----:B------:R-:W-:Y:S01]  /*3920*/  USEL UR39, UR39, URZ, UP0 ;  /* 0x0000003f27277287 */ /* 0x000fe20008000000 */
[----:B------:R-:W-:Y:S11]  /*3930*/  @!P0 BRA `(.L_x_69) ;  /* 0x0000000000d48947 */ /* 0x000ff60003800000 */
[----:B------:R-:W-:-:S13]  /*3940*/  ISETP.NE.AND P5, PT, R98, 0x3, PT ;  /* 0x000000036200780c */ /* 0x000fda0003fa5270 */
[----:B------:R-:W-:Y:S05]  /*3950*/  @!P5 BRA `(.L_x_70) ;  /* 0x000000000004d947 */ /* 0x000fea0003800000 */
[----:B------:R-:W-:Y:S01]  /*3960*/  BPT.TRAP 0x1 ;  /* 0x000000040000795c */ /* 0x000fe20000300000 */
.L_x_70:
[----:B------:R-:W-:Y:S01]  /*3970*/  LEA R4, R3, UR53, 0x3 ;  /* 0x0000003503047c11 */ /* 0x000fe2000f8e18ff */
[----:B------:R-:W-:Y:S01]  /*3980*/  BSSY B1, `(.L_x_71) ;  /* 0x0000005000017945 */ /* 0x000fe20003800000 */
[----:B------:R-:W-:Y:S01]  /*3990*/  SHF.L.U32 R5, R89, 0x1f, RZ ;  /* 0x0000001f59057819 */ /* 0x000fe200000006ff */
[----:B------:R-:W-:-:S03]  /*39a0*/  VIADD R28, R3, 0x1 ;  /* 0x00000001031c7836 */ /* 0x000fc60000000000 */
[----:B------:R-:W1:Y:S02]  /*39b0*/  SYNCS.PHASECHK.TRANS64.TRYWAIT P5, [R4+URZ+0x40], R5 ;  /* 0x00004005040075a7 */ /* 0x000e6400080a017f */
[----:B-1----:R-:W-:Y:S05]  /*39c0*/  @!P5 BRA `(.L_x_72) ;  /* 0x00000040003cd947 */ /* 0x002fea0003800000 */
.L_x_168:
[----:B------:R-:W-:Y:S05]  /*39d0*/  BSYNC B1 ;  /* 0x0000000000017941 */ /* 0x000fea0003800000 */
.L_x_71:
[----:B------:R-:W-:-:S04]  /*39e0*/  ISETP.NE.AND P5, PT, R28, 0x4, PT ;  /* 0x000000041c00780c */ /* 0x000fc80003fa5270 */
[----:B------:R-:W-:Y:S01]  /*39f0*/  SEL R8, RZ, 0x1, P5 ;  /* 0x00000001ff087807 */ /* 0x000fe20002800000 */
[----:B------:R-:W-:Y:S08]  /*3a00*/  @P2 BRA `(.L_x_73) ;  /* 0x0000000000982947 */ /* 0x000ff00003800000 */
[----:B------:R-:W-:Y:S01]  /*3a10*/  IMAD R10, R3, 0x2000, R64 ;  /* 0x00002000030a7824 */ /* 0x000fe200078e0240 */
[----:B------:R-:W-:Y:S05]  /*3a20*/  WARPSYNC.ALL ;  /* 0x0000000000007948 */ /* 0x000fea0003800000 */
[C---:B------:R-:W-:Y:S01]  /*3a30*/  VIADD R3, R10.reuse, 0x20 ;  /* 0x000000200a037836 */ /* 0x040fe20000000000 */
[----:B-1----:R-:W1:Y:S01]  /*3a40*/  LDSM.16.M88.4 R4, [R10] ;  /* 0x000000000a04783b */ /* 0x002e620000000200 */
[----:B------:R-:W-:-:S05]  /*3a50*/  @P4 VIADD R3, R10, 0xffffffe0 ;  /* 0xffffffe00a034836 */ /* 0x000fca0000000000 */
[----:B------:R-:W2:Y:S01]  /*3a60*/  LDSM.16.M88.4 R24, [R3] ;  /* 0x000000000318783b */ /* 0x000ea20000000200 */
[----:B-1----:R-:W-:Y:S01]  /*3a70*/  IMAD.U32 R15, R5, 0x10000, RZ ;  /* 0x00010000050f7824 */ /* 0x002fe200078e00ff */
[C---:B------:R-:W-:Y:S01]  /*3a80*/  LOP3.LUT R11, R4.reuse, 0xffff0000, RZ, 0xc0, !PT ;  /* 0xffff0000040b7812 */ /* 0x040fe200078ec0ff */
[----:B------:R-:W-:Y:S01]  /*3a90*/  IMAD.U32 R95, R7, 0x10000, RZ ;  /* 0x00010000075f7824 */ /* 0x000fe200078e00ff */
        /* <DEDUP_REMOVED lines=10> */
[C---:B------:R-:W-:Y:S01]  /*3b40*/  LOP3.LUT R3, R26.reuse, 0xffff0000, RZ, 0xc0, !PT ;  /* 0xffff00001a037812 */ /* 0x040fe200078ec0ff */
[----:B------:R-:W-:Y:S01]  /*3b50*/  IMAD.U32 R105, R26, 0x10000, RZ ;  /* 0x000100001a697824 */ /* 0x000fe200078e00ff */
[----:B------:R-:W-:Y:S01]  /*3b60*/  LOP3.LUT R27, R27, 0xffff0000, RZ, 0xc0, !PT ;  /* 0xffff00001b1b7812 */ /* 0x000fe200078ec0ff */
        /* <DEDUP_REMOVED lines=16> */
.L_x_73:
[----:B------:R-:W-:Y:S02]  /*3c70*/  LOP3.LUT R8, R89, R8, RZ, 0x3c, !PT ;  /* 0x0000000859087212 */ /* 0x000fe400078e3cff */
[----:B------:R-:W-:-:S07]  /*3c80*/  SEL R3, R28, RZ, P5 ;  /* 0x000000ff1c037207 */ /* 0x000fce0002800000 */
.L_x_69:
[----:B------:R-:W-:Y:S05]  /*3c90*/  BSYNC B0 ;  /* 0x0000000000007941 */ /* 0x000fea0003800000 */
.L_x_68:
        /* <DEDUP_REMOVED lines=46> */
.L_x_75:
[----:B------:R-:W-:Y:S05]  /*3f80*/  BSYNC B0 ;  /* 0x0000000000007941 */ /* 0x000fea0003800000 */
.L_x_74:
[----:B------:R-:W-:Y:S06]  /*3f90*/  BAR.SYNC.DEFER_BLOCKING 0x1, 0x100 ;  /* 0x0044000000007b1d */ /* 0x000fec0000010000 */
[----:B------:R-:W-:Y:S04]  /*3fa0*/  BSSY B0, `(.L_x_76) ;  /* 0x0000009000007945 */ /* 0x000fe80003800000 */
[----:B------:R-:W-:Y:S05]  /*3fb0*/  @!P0 BRA `(.L_x_77) ;  /* 0x00000000001c8947 */ /* 0x000fea0003800000 */
[----:B------:R-:W-:-:S13]  /*3fc0*/  ISETP.NE.AND P5, PT, R98, 0x3, PT ;  /* 0x000000036200780c */ /* 0x000fda0003fa5270 */
[----:B------:R-:W-:Y:S05]  /*3fd0*/  @!P5 BRA `(.L_x_78) ;  /* 0x000000000004d947 */ /* 0x000fea0003800000 */
[----:B------:R-:W-:Y:S01]  /*3fe0*/  BPT.TRAP 0x1 ;  /* 0x000000040000795c */ /* 0x000fe20000300000 */
.L_x_78:
[----:B------:R-:W-:-:S04]  /*3ff0*/  ULEA UR4, UR39, UR53, 0x3 ;  /* 0x0000003527047291 */ /* 0x000fc8000f8e183f */
[----:B------:R-:W-:-:S04]  /*4000*/  UIADD3 UR4, UR4, 0x60, URZ ;  /* 0x0000006004047890 */ /* 0x000fc8000fffe03f */
[----:B------:R-:W-:-:S09]  /*4010*/  UPRMT UR4, UR52, 0x654, UR4 ;  /* 0x0000065434047896 */ /* 0x000fd20008000004 */
[----:B------:R-:W-:Y:S03]  /*4020*/  SYNCS.ARRIVE.TRANS64.RED.A1T0 RZ, [UR4], RZ ;  /* 0x000000ffffff79a7 */ /* 0x000fe60008100404 */
.L_x_77:
[----:B------:R-:W-:Y:S05]  /*4030*/  BSYNC B0 ;  /* 0x0000000000007941 */ /* 0x000fea0003800000 */
.L_x_76:
[----:B------:R-:W-:Y:S01]  /*4040*/  UIADD3 UR4, UR39, 0x1, URZ ;  /* 0x0000000127047890 */ /* 0x000fe2000fffe03f */
[----:B------:R-:W-:Y:S03]  /*4050*/  BSSY B0, `(.L_x_79) ;  /* 0x0000034000007945 */ /* 0x000fe60003800000 */
[----:B------:R-:W-:-:S04]  /*4060*/  UISETP.NE.AND UP0, UPT, UR4, 0x4, UPT ;  /* 0x000000040400788c */ /* 0x000fc8000bf05270 */
[----:B------:R-:W-:Y:S01]  /*4070*/  USEL UR39, UR4, URZ, UP0 ;  /* 0x0000003f04277287 */ /* 0x000fe20008000000 */
[----:B------:R-:W-:Y:S11]  /*4080*/  @!P0 BRA `(.L_x_80) ;  /* 0x0000000000c08947 */ /* 0x000ff60003800000 */
[----:B------:R-:W-:-:S13]  /*4090*/  ISETP.NE.AND P5, PT, R98, 0x3, PT ;  /* 0x000000036200780c */ /* 0x000fda0003fa5270 */
[----:B------:R-:W-:Y:S05]  /*40a0*/  @!P5 BRA `(.L_x_81) ;  /* 0x000000000004d947 */ /* 0x000fea0003800000 */
[----:B------:R-:W-:Y:S01]  /*40b0*/  BPT.TRAP 0x1 ;  /* 0x000000040000795c */ /* 0x000fe20000300000 */
.L_x_81:
[----:B-1----:R-:W-:Y:S01]  /*40c0*/  SHF.L.U32 R4, R8, 0x1f, RZ ;  /* 0x0000001f08047819 */ /* 0x002fe200000006ff */
[----:B------:R-:W-:Y:S01]  /*40d0*/  BSSY B1, `(.L_x_82) ;  /* 0x0000004000017945 */ /* 0x000fe20003800000 */
[----:B------:R-:W-:-:S04]  /*40e0*/  LEA R5, R3, UR53, 0x3 ;  /* 0x0000003503057c11 */ /* 0x000fc8000f8e18ff */
[----:B------:R-:W1:Y:S02]  /*40f0*/  SYNCS.PHASECHK.TRANS64.TRYWAIT P5, [R5+URZ+0x40], R4 ;  /* 0x00004004050075a7 */ /* 0x000e6400080a017f */
[----:B-1----:R-:W-:Y:S05]  /*4100*/  @!P5 BRA `(.L_x_83) ;  /* 0x000000380080d947 */ /* 0x002fea0003800000 */
.L_x_169:
[----:B------:R-:W-:Y:S05]  /*4110*/  BSYNC B1 ;  /* 0x0000000000017941 */ /* 0x000fea0003800000 */
.L_x_82:
[----:B------:R-:W-:Y:S05]  /*4120*/  @P2 BRA `(.L_x_80) ;  /* 0x0000000000982947 */ /* 0x000fea0003800000 */
[----:B------:R-:W-:Y:S01]  /*4130*/  IMAD R3, R3, 0x2000, R64 ;  /* 0x0000200003037824 */ /* 0x000fe200078e0240 */
[----:B------:R-:W-:Y:S05]  /*4140*/  WARPSYNC.ALL ;  /* 0x0000000000007948 */ /* 0x000fea0003800000 */
[C---:B-1----:R-:W-:Y:S01]  /*4150*/  VIADD R4, R3.reuse, 0x20 ;  /* 0x0000002003047836 */ /* 0x042fe20000000000 */
[----:B------:R-:W1:Y:S01]  /*4160*/  LDSM.16.M88.4 R8, [R3] ;  /* 0x000000000308783b */ /* 0x000e620000000200 */
        /* <DEDUP_REMOVED lines=34> */
.L_x_80:
[----:B------:R-:W-:Y:S05]  /*4390*/  BSYNC B0 ;  /* 0x0000000000007941 */ /* 0x000fea0003800000 */
.L_x_79:
        /* <DEDUP_REMOVED lines=18> */
[----:B-1----:R-:W-:Y:S01]  /*44c0*/  F2FP.BF16.F32.PACK_AB R4, R41, R12 ;  /* 0x0000000c2904723e */ /* 0x002fe200000010ff */
        /* <DEDUP_REMOVED lines=21> */
[----:B------:R-:W-:Y:S02]  /*4620*/  UIADD3 UR4, UR53, 0x6200, URZ ;  /* 0x0000620035047890 */ /* 0x000fe4000fffe03f */
[----:B------:R-:W-:Y:S01]  /*4630*/  UIADD3.X UR9, URZ, UR55, URZ, UP0, !UPT ;  /* 0x000000373f097290 */ /* 0x000fe200087fe43f */
[----:B------:R-:W-:-:S08]  /*4640*/  UMOV UR7, UR47 ;  /* 0x0000002f00077c82 */ /* 0x000fd00008000000 */
[----:B------:R2:W-:Y:S01]  /*4650*/  UTMASTG.3D [UR4], [UR8] ;  /* 0x00000004080073b5 */ /* 0x0005e20008010000 */
[----:B------:R0:W-:Y:S01]  /*4660*/  UTMACMDFLUSH ;  /* 0x00000000000079b7 */ /* 0x0001e20000000000 */
[----:B--2---:R-:W-:-:S04]  /*4670*/  DEPBAR.LE SB0, 0x1 ;  /* 0x000080400000791a */ /* 0x004fc80000000000 */
.L_x_85:
[----:B------:R-:W-:Y:S05]  /*4680*/  BSYNC B0 ;  /* 0x0000000000007941 */ /* 0x000fea0003800000 */
.L_x_84:
[----:B------:R-:W-:Y:S06]  /*4690*/  BAR.SYNC.DEFER_BLOCKING 0x1, 0x100 ;  /* 0x0044000000007b1d */ /* 0x000fec0000010000 */
[----:B------:R-:W-:Y:S04]  /*46a0*/  BSSY B0, `(.L_x_86) ;  /* 0x0000009000007945 */ /* 0x000fe80003800000 */
[----:B------:R-:W-:Y:S05]  /*46b0*/  @!P0 BRA `(.L_x_87) ;  /* 0x00000000001c8947 */ /* 0x000fea0003800000 */
[----:B------:R-:W-:-:S13]  /*46c0*/  ISETP.NE.AND P0, PT, R98, 0x3, PT ;  /* 0x000000036200780c */ /* 0x000fda0003f05270 */
[----:B------:R-:W-:Y:S05]  /*46d0*/  @!P0 BRA `(.L_x_88) ;  /* 0x0000000000048947 */ /* 0x000fea0003800000 */
[----:B------:R-:W-:Y:S01]  /*46e0*/  BPT.TRAP 0x1 ;  /* 0x000000040000795c */ /* 0x000fe20000300000 */
.L_x_88:
[----:B------:R-:W-:-:S04]  /*46f0*/  ULEA UR4, UR39, UR53, 0x3 ;  /* 0x0000003527047291 */ /* 0x000fc8000f8e183f */
[----:B------:R-:W-:-:S04]  /*4700*/  UIADD3 UR4, UR4, 0x60, URZ ;  /* 0x0000006004047890 */ /* 0x000fc8000fffe03f */
[----:B------:R-:W-:-:S09]  /*4710*/  UPRMT UR4, UR52, 0x654, UR4 ;  /* 0x0000065434047896 */ /* 0x000fd20008000004 */
[----:B------:R-:W-:Y:S03]  /*4720*/  SYNCS.ARRIVE.TRANS64.RED.A1T0 RZ, [UR4], RZ ;  /* 0x000000ffffff79a7 */ /* 0x000fe60008100404 */
.L_x_87:
[----:B------:R-:W-:Y:S05]  /*4730*/  BSYNC B0 ;  /* 0x0000000000007941 */ /* 0x000fea0003800000 */
.L_x_86:
[----:B------:R-:W-:Y:S01]  /*4740*/  IADD3 R16, P0, R16, UR40, RZ ;  /* 0x0000002810107c10 */ /* 0x000fe2000ff1e0ff */
[----:B------:R-:W-:Y:S01]  /*4750*/  ULDC.64 UR4, c[0x0][0x8f8] ;  /* 0x00023e0000047ab9 */ /* 0x000fe20000000a00 */
[----:B------:R-:W-:Y:S01]  /*4760*/  UIADD3 UR39, UR39, 0x1, URZ ;  /* 0x0000000127277890 */ /* 0x000fe2000fffe03f */
[----:B------:R-:W-:Y:S01]  /*4770*/  PRMT R3, RZ, 0x7610, R3 ;  /* 0x00007610ff037816 */ /* 0x000fe20000000003 */
[----:B------:R-:W-:Y:S01]  /*4780*/  UMOV UR47, 0xffffffff ;  /* 0xffffffff002f7882 */ /* 0x000fe20000000000 */
[----:B------:R-:W-:Y:S01]  /*4790*/  IADD3.X R17, R17, UR38, RZ, P0, !PT ;  /* 0x0000002611117c10 */ /* 0x000fe200087fe4ff */
[----:B------:R-:W-:Y:S01]  /*47a0*/  UISETP.NE.AND UP0, UPT, UR39, 0x4, UPT ;  /* 0x000000042700788c */ /* 0x000fe2000bf05270 */
[----:B------:R-:W-:Y:S01]  /*47b0*/  ISETP.GE.U32.AND P0, PT, R16, UR4, PT ;  /* 0x0000000410007c0c */ /* 0x000fe2000bf06070 */
[----:B------:R-:W-:Y:S02]  /*47c0*/  IMAD.MOV.U32 R23, RZ, RZ, -0x1 ;  /* 0xffffffffff177424 */ /* 0x000fe400078e00ff */
[----:B------:R-:W-:Y:S01]  /*47d0*/  USEL UR39, UR39, URZ, UP0 ;  /* 0x0000003f27277287 */ /* 0x000fe20008000000 */
[----:B------:R-:W-:Y:S01]  /*47e0*/  ISETP.GE.U32.AND.EX P0, PT, R17, UR5, PT, P0 ;  /* 0x0000000511007c0c */ /* 0x000fe2000bf06100 */
[----:B------:R-:W-:-:S12]  /*47f0*/  IMAD.MOV.U32 R92, RZ, RZ, -0x1 ;  /* 0xffffffffff5c7424 */ /* 0x000fd800078e00ff */
[----:B------:R-:W-:Y:S05]  /*4800*/  @P0 BRA `(.L_x_89) ;  /* 0x0000000400600947 */ /* 0x000fea0003800000 */
[----:B------:R-:W2:Y:S01]  /*4810*/  LDC.64 R10, c[0x0][0x8d0] ;  /* 0x00023400ff0a7b82 */ /* 0x000ea20000000a00 */
[----:B------:R-:W3:Y:S01]  /*4820*/  S2R R23, SR_CTAID.X ;  /* 0x0000000000177919 */ /* 0x000ee20000002500 */
[----:B------:R-:W-:Y:S02]  /*4830*/  IMAD.MOV.U32 R8, RZ, RZ, R16 ;  /* 0x000000ffff087224 */ /* 0x000fe400078e0010 */
[----:B------:R-:W-:-:S04]  /*4840*/  IMAD.MOV.U32 R9, RZ, RZ, R17 ;  /* 0x000000ffff097224 */ /* 0x000fc800078e0011 */
[----:B------:R-:W4:Y:S08]  /*4850*/  LDC R12, c[0x0][0x8d8] ;  /* 0x00023600ff0c7b82 */ /* 0x000f300000000800 */
[----:B------:R-:W1:Y:S01]  /*4860*/  LDC.64 R14, c[0x0][0x8c8] ;  /* 0x00023200ff0e7b82 */ /* 0x000e620000000a00 */
[----:B--2---:R-:W-:-:S04]  /*4870*/  ISETP.NE.U32.AND P0, PT, R10, RZ, PT ;  /* 0x000000ff0a00720c */ /* 0x004fc80003f05070 */
[----:B------:R-:W-:-:S13]  /*4880*/  ISETP.NE.AND.EX P0, PT, R11, RZ, PT, P0 ;  /* 0x000000ff0b00720c */ /* 0x000fda0003f05300 */
[----:B-1-34-:R-:W-:Y:S05]  /*4890*/  @!P0 BRA `(.L_x_90) ;  /* 0x0000000000288947 */ /* 0x01afea0003800000 */
        /* <DEDUP_REMOVED lines=10> */
.L_x_90:
[----:B------:R-:W1:Y:S01]  /*4940*/  S2R R13, SR_CTAID.Y ;  /* 0x00000000000d7919 */ /* 0x000e620000002600 */
[-CC-:B------:R-:W-:Y:S01]  /*4950*/  SHF.R.U64 R31, R8, R12.reuse, R9.reuse ;  /* 0x0000000c081f7219 */ /* 0x180fe20000001209 */
[----:B------:R-:W2:Y:S01]  /*4960*/  LDC.64 R20, c[0x0][0x8e8] ;  /* 0x00023a00ff147b82 */ /* 0x000ea20000000a00 */
[----:B------:R-:W-:Y:S01]  /*4970*/  SHF.R.U32.HI R3, RZ, R12, R9 ;  /* 0x0000000cff037219 */ /* 0x000fe20000011609 */
[----:B------:R-:W-:Y:S01]  /*4980*/  ULDC UR4, c[0x0][0x150] ;  /* 0x0000540000047ab9 */ /* 0x000fe20000000800 */
[----:B------:R-:W-:Y:S02]  /*4990*/  IADD3 R7, P0, RZ, -R31, RZ ;  /* 0x8000001fff077210 */ /* 0x000fe40007f1e0ff */
[----:B------:R-:W-:-:S03]  /*49a0*/  I2FP.F32.U32 R9, R23 ;  /* 0x0000001700097245 */ /* 0x000fc60000201000 */
[----:B------:R-:W3:Y:S01]  /*49b0*/  LDC R8, c[0x0][0x8c0] ;  /* 0x00023000ff087b82 */ /* 0x000ee20000000800 */
[----:B------:R-:W-:Y:S02]  /*49c0*/  IMAD.X R3, RZ, RZ, ~R3, P0 ;  /* 0x000000ffff037224 */ /* 0x000fe400000e0e03 */
[----:B------:R-:W-:Y:S01]  /*49d0*/  FMUL R9, R9, UR4 ;  /* 0x0000000409097c20 */ /* 0x000fe20008400000 */
[----:B------:R-:W-:Y:S01]  /*49e0*/  IMAD.WIDE.U32 R4, R7, R14, R16 ;  /* 0x0000000e07047225 */ /* 0x000fe200078e0010 */
[----:B------:R-:W-:-:S03]  /*49f0*/  ULDC UR4, c[0x0][0x154] ;  /* 0x0000550000047ab9 */ /* 0x000fc60000000800 */
[----:B------:R-:W-:Y:S01]  /*4a00*/  IMAD R6, R3, R14, RZ ;  /* 0x0000000e03067224 */ /* 0x000fe200078e02ff */
[----:B------:R-:W4:Y:S01]  /*4a10*/  LDC R11, c[0x0][0x900] ;  /* 0x00024000ff0b7b82 */ /* 0x000f220000000800 */
[----:B------:R-:W5:Y:S02]  /*4a20*/  F2I.U32.TRUNC.NTZ R9, R9 ;  /* 0x0000000900097305 */ /* 0x000f64000020f000 */
[----:B------:R-:W-:-:S04]  /*4a30*/  IMAD R3, R7, R15, R6 ;  /* 0x0000000f07037224 */ /* 0x000fc800078e0206 */
[----:B------:R-:W-:Y:S01]  /*4a40*/  IMAD.IADD R3, R5, 0x1, R3 ;  /* 0x0000000105037824 */ /* 0x000fe200078e0203 */
[----:B------:R-:W4:Y:S01]  /*4a50*/  LDC R14, c[0x0][0x8b0] ;  /* 0x00022c00ff0e7b82 */ /* 0x000f220000000800 */
[----:B--2---:R-:W-:-:S04]  /*4a60*/  ISETP.NE.U32.AND P0, PT, R20, RZ, PT ;  /* 0x000000ff1400720c */ /* 0x004fc80003f05070 */
[----:B------:R-:W-:-:S03]  /*4a70*/  ISETP.NE.AND.EX P0, PT, R21, RZ, PT, P0 ;  /* 0x000000ff1500720c */ /* 0x000fc60003f05300 */
[----:B------:R-:W2:Y:S01]  /*4a80*/  LDC R6, c[0x0][0x144] ;  /* 0x00005100ff067b82 */ /* 0x000ea20000000800 */
[-C--:B---3--:R-:W-:Y:S01]  /*4a90*/  SHF.R.U64 R12, R4, R8.reuse, R3 ;  /* 0x00000008040c7219 */ /* 0x088fe20000001203 */
[----:B-----5:R-:W-:Y:S01]  /*4aa0*/  IMAD.MOV R9, RZ, RZ, -R9 ;  /* 0x000000ffff097224 */ /* 0x020fe200078e0a09 */
[----:B-1----:R-:W-:Y:S02]  /*4ab0*/  I2FP.F32.U32 R4, R13 ;  /* 0x0000000d00047245 */ /* 0x002fe40000201000 */
[----:B------:R-:W-:-:S03]  /*4ac0*/  SHF.R.U32.HI R3, RZ, R8, R3 ;  /* 0x00000008ff037219 */ /* 0x000fc60000011603 */
[----:B------:R-:W1:Y:S01]  /*4ad0*/  LDC R24, c[0x0][0x148] ;  /* 0x00005200ff187b82 */ /* 0x000e620000000800 */
[----:B------:R-:W-:Y:S01]  /*4ae0*/  FMUL R7, R4, UR4 ;  /* 0x0000000404077c20 */ /* 0x000fe20008400000 */
[----:B------:R-:W-:Y:S01]  /*4af0*/  IMAD.MOV.U32 R4, RZ, RZ, -0x1 ;  /* 0xffffffffff047424 */ /* 0x000fe200078e00ff */
[-C--:B----4-:R-:W-:Y:S02]  /*4b00*/  SHF.L.U32 R29, R0, R11.reuse, RZ ;  /* 0x0000000b001d7219 */ /* 0x090fe400000006ff */
[----:B------:R3:W4:Y:S02]  /*4b10*/  F2I.U32.TRUNC.NTZ R15, R7 ;  /* 0x00000007000f7305 */ /* 0x000724000020f000 */
[----:B------:R-:W-:Y:S01]  /*4b20*/  SHF.L.U32 R4, R4, R11, RZ ;  /* 0x0000000b04047219 */ /* 0x000fe200000006ff */
[----:B------:R-:W1:Y:S01]  /*4b30*/  LDC R25, c[0x0][0x8a8] ;  /* 0x00022a00ff197b82 */ /* 0x000e620000000800 */
[-CC-:B------:R-:W-:Y:S02]  /*4b40*/  SHF.R.U64 R10, R12, R14.reuse, R3.reuse ;  /* 0x0000000e0c0a7219 */ /* 0x180fe40000001203 */
[----:B------:R-:W-:-:S04]  /*4b50*/  SHF.R.U32.HI R3, RZ, R14, R3 ;  /* 0x0000000eff037219 */ /* 0x000fc80000011603 */
[----:B------:R-:W-:Y:S01]  /*4b60*/  SHF.R.U64 R14, R10, R11, R3 ;  /* 0x0000000b0a0e7219 */ /* 0x000fe20000001203 */
[----:B------:R-:W1:Y:S01]  /*4b70*/  LDC R27, c[0x0][0x8f0] ;  /* 0x00023c00ff1b7b82 */ /* 0x000e620000000800 */
[----:B--2---:R-:W-:Y:S01]  /*4b80*/  IMAD R26, R6, R9, R23 ;  /* 0x00000009061a7224 */ /* 0x004fe200078e0217 */
[----:B------:R-:W-:Y:S02]  /*4b90*/  LOP3.LUT R23, RZ, R4, RZ, 0x33, !PT ;  /* 0x00000004ff177212 */ /* 0x000fe400078e33ff */
[----:B------:R-:W-:Y:S01]  /*4ba0*/  SHF.R.U32.HI R5, RZ, R11, R3 ;  /* 0x0000000bff057219 */ /* 0x000fe20000011603 */
[----:B------:R-:W-:-:S03]  /*4bb0*/  IMAD.MOV.U32 R4, RZ, RZ, R14 ;  /* 0x000000ffff047224 */ /* 0x000fc600078e000e */
[----:B------:R-:W2:Y:S08]  /*4bc0*/  LDC R28, c[0x0][0x8e0] ;  /* 0x00023800ff1c7b82 */ /* 0x000eb00000000800 */
[----:B------:R-:W1:Y:S01]  /*4bd0*/  LDC R30, c[0x0][0x8b8] ;  /* 0x00022e00ff1e7b82 */ /* 0x000e620000000800 */
[----:B---34-:R-:W-:Y:S05]  /*4be0*/  @!P0 BRA `(.L_x_91) ;  /* 0x0000000000288947 */ /* 0x018fea0003800000 */
        /* <DEDUP_REMOVED lines=10> */
.L_x_91:
[----:B------:R-:W-:Y:S01]  /*4c90*/  ISETP.NE.AND P0, PT, R2, 0x1, PT ;  /* 0x000000010200780c */ /* 0x000fe20003f05270 */
[----:B------:R-:W-:Y:S01]  /*4ca0*/  IMAD.MOV R15, RZ, RZ, -R15 ;  /* 0x000000ffff0f7224 */ /* 0x000fe200078e0a0f */
[----:B-1----:R-:W-:Y:S01]  /*4cb0*/  SHF.R.U64 R0, R4, R27, R5 ;  /* 0x0000001b04007219 */ /* 0x002fe20000001205 */
[----:B------:R-:W-:Y:S01]  /*4cc0*/  VIADD R5, R25, 0xffffffff ;  /* 0xffffffff19057836 */ /* 0x000fe20000000000 */
[----:B------:R-:W-:Y:S02]  /*4cd0*/  LOP3.LUT R23, R10, R23, RZ, 0xc0, !PT ;  /* 0x000000170a177212 */ /* 0x000fe400078ec0ff */
[----:B------:R-:W-:Y:S01]  /*4ce0*/  R2UR UR47, R31 ;  /* 0x000000001f2f72ca */ /* 0x000fe200000e0000 */
[----:B------:R-:W-:Y:S01]  /*4cf0*/  IMAD.MOV R3, RZ, RZ, -R0 ;  /* 0x000000ffff037224 */ /* 0x000fe200078e0a00 */
[----:B------:R-:W-:Y:S01]  /*4d00*/  LOP3.LUT R5, R12, R5, RZ, 0xc0, !PT ;  /* 0x000000050c057212 */ /* 0x000fe200078ec0ff */
[----:B------:R-:W-:Y:S02]  /*4d10*/  IMAD R23, R29, R0, R23 ;  /* 0x000000001d177224 */ /* 0x000fe400078e0217 */
[----:B--2---:R-:W-:-:S02]  /*4d20*/  IMAD R0, R3, R28, R14 ;  /* 0x0000001c03007224 */ /* 0x004fc400078e020e */
[----:B------:R-:W-:Y:S02]  /*4d30*/  @P0 IMAD R26, R24, R15, R13 ;  /* 0x0000000f181a0224 */ /* 0x000fe400078e020d */
[----:B------:R-:W-:Y:S02]  /*4d40*/  IMAD R0, R0, R25, R5 ;  /* 0x0000001900007224 */ /* 0x000fe400078e0205 */
[----:B------:R-:W-:Y:S02]  /*4d50*/  IMAD R23, R23, R30, R26 ;  /* 0x0000001e17177224 */ /* 0x000fe400078e021a */
[----:B------:R-:W-:-:S03]  /*4d60*/  IMAD.MOV.U32 R3, RZ, RZ, 0x1 ;  /* 0x00000001ff037424 */ /* 0x000fc600078e00ff */
[----:B------:R-:W-:Y:S02]  /*4d70*/  SEL R92, R0, R23, !P0 ;  /* 0x00000017005c7207 */ /* 0x000fe40004000000 */
[----:B------:R-:W-:-:S07]  /*4d80*/  SEL R23, R23, R0, !P0 ;  /* 0x0000000017177207 */ /* 0x000fce0004000000 */
.L_x_89:
[----:B------:R-:W-:Y:S01]  /*4d90*/  UIADD3 UR50, UR51, UR50, URZ ;  /* 0x0000003233327290 */ /* 0x000fe2000fffe03f */
[----:B------:R-:W-:Y:S01]  /*4da0*/  LOP3.LUT P0, RZ, R3, 0xff, RZ, 0xc0, !PT ;  /* 0x000000ff03ff7812 */ /* 0x000fe2000780c0ff */
[----:B------:R-:W-:Y:S02]  /*4db0*/  UIADD3 UR48, UR48, 0x4, URZ ;  /* 0x0000000430307890 */ /* 0x000fe4000fffe03f */
[----:B------:R-:W-:Y:S02]  /*4dc0*/  USHF.R.U32.HI UR4, URZ, 0x2, UR50 ;  /* 0x000000023f047899 */ /* 0x000fe40008011632 */
[----:B------:R-:W-:Y:S02]  /*4dd0*/  UISETP.GT.U32.AND UP0, UPT, UR50, 0x3, UPT ;  /* 0x000000033200788c */ /* 0x000fe4000bf04070 */
[----:B------:R-:W-:Y:S02]  /*4de0*/  ULOP3.LUT UR4, UR4, 0x1, URZ, 0xc0, !UPT ;  /* 0x0000000104047892 */ /* 0x000fe4000f8ec03f */
[----:B------:R-:W-:-:S02]  /*4df0*/  UISETP.LT.U32.AND UP1, UPT, UR51, 0x4, UP0 ;  /* 0x000000043300788c */ /* 0x000fc40008721070 */
[----:B------:R-:W-:Y:S02]  /*4e00*/  UISETP.NE.U32.AND UP2, UPT, UR4, 0x1, UPT ;  /* 0x000000010400788c */ /* 0x000fe4000bf45070 */
[----:B------:R-:W-:Y:S02]  /*4e10*/  USEL UR5, URZ, 0x1, !UP1 ;  /* 0x000000013f057887 */ /* 0x000fe4000c800000 */
[----:B------:R-:W-:Y:S02]  /*4e20*/  UISETP.GT.U32.AND UP0, UPT, UR51, 0x3, !UP2 ;  /* 0x000000033300788c */ /* 0x000fe4000d704070 */
[----:B------:R-:W-:Y:S02]  /*4e30*/  ULOP3.LUT UR50, UR50, 0x3, URZ, 0xc0, !UPT ;  /* 0x0000000332327892 */ /* 0x000fe4000f8ec03f */
[----:B------:R-:W-:-:S04]  /*4e40*/  USEL UR4, URZ, 0x1, !UP0 ;  /* 0x000000013f047887 */ /* 0x000fc8000c000000 */
[----:B------:R-:W-:Y:S01]  /*4e50*/  ULOP3.LUT UR49, UR4, UR49, UR5, 0x96, !UPT ;  /* 0x0000003104317292 */ /* 0x000fe2000f8e9605 */
[----:B------:R-:W-:Y:S11]  /*4e60*/  @P0 BRA `(.L_x_92) ;  /* 0xffffffc400700947 */ /* 0x000ff6000383ffff */
[----:B------:R-:W-:-:S13]  /*4e70*/  PLOP3.LUT P0, PT, PT, PT, PT, 0x8, 0x0 ;  /* 0x000000000000781c */ /* 0x000fda0003f0e170 */
.L_x_17:
[----:B------:R-:W-:Y:S05]  /*4e80*/  @P0 BRA `(.L_x_9) ;  /* 0x0000002800ac0947 */ /* 0x000fea0003800000 */
[----:B------:R-:W-:Y:S01]  /*4e90*/  ULDC.64 UR6, c[0x0][0x588] ;  /* 0x0001620000067ab9 */ /* 0x000fe20000000a00 */
[----:B------:R-:W-:Y:S01]  /*4ea0*/  ISETP.NE.AND.EX P1, PT, R106, RZ, PT, P1 ;  /* 0x000000ff6a00720c */ /* 0x000fe20003f25310 */
[----:B------:R-:W-:-:S04]  /*4eb0*/  DEPBAR.LE SB0, 0x0 ;  /* 0x000080000000791a */ /* 0x000fc80000000000 */
[----:B------:R-:W-:Y:S01]  /*4ec0*/  ISETP.NE.U32.AND P0, PT, RZ, UR6, PT ;  /* 0x00000006ff007c0c */ /* 0x000fe2000bf05070 */
[----:B------:R-:W-:Y:S03]  /*4ed0*/  BSSY B0, `(.L_x_93) ;  /* 0x0000014000007945 */ /* 0x000fe60003800000 */
[----:B------:R-:W-:-:S13]  /*4ee0*/  ISETP.NE.AND.EX P0, PT, RZ, UR7, PT, P0 ;  /* 0x00000007ff007c0c */ /* 0x000fda000bf05300 */
[----:B------:R-:W-:Y:S05]  /*4ef0*/  @P0 BRA P1, `(.L_x_94) ;  /* 0x0000000000440947 */ /* 0x000fea0000800000 */
[----:B------:R-:W-:-:S04]  /*4f00*/  ISETP.NE.U32.AND P0, PT, R104, RZ, PT ;  /* 0x000000ff6800720c */ /* 0x000fc80003f05070 */
[----:B------:R-:W-:-:S13]  /*4f10*/  ISETP.NE.AND.EX P0, PT, R106, RZ, PT, P0 ;  /* 0x000000ff6a00720c */ /* 0x000fda0003f05300 */
[----:B------:R-:W-:Y:S05]  /*4f20*/  @!P0 BRA `(.L_x_95) ;  /* 0x00000000002c8947 */ /* 0x000fea0003800000 */
[----:B------:R-:W-:-:S13]  /*4f30*/  LOP3.LUT P0, RZ, R88, 0xff, RZ, 0xc0, !PT ;  /* 0x000000ff58ff7812 */ /* 0x000fda000780c0ff */
[----:B------:R-:W-:Y:S05]  /*4f40*/  @!P0 BRA `(.L_x_96) ;  /* 0x0000000000108947 */ /* 0x000fea0003800000 */
[----:B-----5:R-:W-:-:S13]  /*4f50*/  FSETP.NEU.AND P0, PT, R90, RZ, PT ;  /* 0x000000ff5a00720b */ /* 0x020fda0003f0d000 */
[----:B------:R-:W-:Y:S05]  /*4f60*/  @!P0 BREAK B0 ;  /* 0x0000000000008942 */ /* 0x000fea0003800000 */
[----:B------:R-:W-:Y:S05]  /*4f70*/  @P0 BRA `(.L_x_94) ;  /* 0x0000000000240947 */ /* 0x000fea0003800000 */
[----:B------:R-:W-:Y:S05]  /*4f80*/  BRA `(.L_x_9) ;  /* 0x00000028006c7947 */ /* 0x000fea0003800000 */
.L_x_96:
[----:B------:R-:W-:-:S04]  /*4f90*/  ISETP.NE.U32.AND P0, PT, RZ, UR6, PT ;  /* 0x00000006ff007c0c */ /* 0x000fc8000bf05070 */
[----:B------:R-:W-:-:S13]  /*4fa0*/  ISETP.NE.AND.EX P0, PT, RZ, UR7, PT, P0 ;  /* 0x00000007ff007c0c */ /* 0x000fda000bf05300 */
[----:B------:R-:W-:Y:S05]  /*4fb0*/  @!P0 BREAK B0 ;  /* 0x0000000000008942 */ /* 0x000fea0003800000 */
[----:B------:R-:W-:Y:S05]  /*4fc0*/  @P0 BRA `(.L_x_94) ;  /* 0x0000000000100947 */ /* 0x000fea0003800000 */
[----:B------:R-:W-:Y:S05]  /*4fd0*/  BRA `(.L_x_9) ;  /* 0x0000002800587947 */ /* 0x000fea0003800000 */
.L_x_95:
[----:B-----5:R-:W-:-:S13]  /*4fe0*/  FSETP.NEU.AND P0, PT, R90, RZ, PT ;  /* 0x000000ff5a00720b */ /* 0x020fda0003f0d000 */
[----:B------:R-:W-:Y:S05]  /*4ff0*/  @!P0 BREAK B0 ;  /* 0x0000000000008942 */ /* 0x000fea0003800000 */
[----:B------:R-:W-:Y:S05]  /*5000*/  @!P0 BRA `(.L_x_9) ;  /* 0x00000028004c8947 */ /* 0x000fea0003800000 */
.L_x_94:
[----:B------:R-:W-:Y:S05]  /*5010*/  BSYNC B0 ;  /* 0x0000000000007941 */ /* 0x000fea0003800000 */
.L_x_93:
[----:B------:R-:W-:-:S04]  /*5020*/  LOP3.LUT R19, R19, 0x1, RZ, 0xfc, !PT ;  /* 0x0000000113137812 */ /* 0x000fc800078efcff */
[----:B------:R-:W-:-:S13]  /*5030*/  ISETP.NE.AND P0, PT, R19, 0x3, PT ;  /* 0x000000031300780c */ /* 0x000fda0003f05270 */
[----:B------:R-:W-:Y:S05]  /*5040*/  @!P0 BRA `(.L_x_97) ;  /* 0x0000000000048947 */ /* 0x000fea0003800000 */
[----:B------:R-:W-:Y:S01]  /*5050*/  BPT.TRAP 0x1 ;  /* 0x000000040000795c */ /* 0x000fe20000300000 */
.L_x_97:
[----:B------:R-:W3:Y:S01]  /*5060*/  S2UR UR5, SR_CgaCtaId ;  /* 0x00000000000579c3 */ /* 0x000ee20000008800 */
[----:B------:R-:W-:Y:S02]  /*5070*/  UMOV UR4, 0x400 ;  /* 0x0000040000047882 */ /* 0x000fe40000000000 */
[----:B---3--:R-:W-:-:S04]  /*5080*/  ULEA UR4, UR5, UR4, 0x18 ;  /* 0x0000000405047291 */ /* 0x008fc8000f8ec03f */
[----:B------:R-:W-:-:S04]  /*5090*/  ULEA UR4, UR39, UR4, 0x3 ;  /* 0x0000000427047291 */ /* 0x000fc8000f8e183f */
[----:B------:R-:W-:-:S04]  /*50a0*/  UIADD3 UR4, UR4, 0x60, URZ ;  /* 0x0000006004047890 */ /* 0x000fc8000fffe03f */
[----:B------:R-:W-:-:S09]  /*50b0*/  UPRMT UR4, UR5, 0x654, UR4 ;  /* 0x0000065405047896 */ /* 0x000fd20008000004 */
[----:B------:R-:W-:Y:S01]  /*50c0*/  SYNCS.ARRIVE.TRANS64.RED.A1T0 RZ, [UR4], RZ ;  /* 0x000000ffffff79a7 */ /* 0x000fe20008100404 */
[----:B------:R-:W-:Y:S05]  /*50d0*/  BRA `(.L_x_9) ;  /* 0x0000002800187947 */ /* 0x000fea0003800000 */
.L_x_8:
[----:B------:R-:W-:Y:S01]  /*50e0*/  ULDC.64 UR4, c[0x0][0x8f8] ;  /* 0x00023e0000047ab9 */ /* 0x000fe20000000a00 */
[----:B------:R-:W-:Y:S01]  /*50f0*/  PRMT R11, RZ, 0x7610, R11 ;  /* 0x00007610ff0b7816 */ /* 0x000fe2000000000b */
[----:B------:R-:W-:Y:S01]  /*5100*/  IMAD.MOV.U32 R13, RZ, RZ, -0x1 ;  /* 0xffffffffff0d7424 */ /* 0x000fe200078e00ff */
[----:B------:R-:W-:Y:S01]  /*5110*/  ISETP.GE.U32.AND P0, PT, R16, UR4, PT ;  /* 0x0000000410007c0c */ /* 0x000fe2000bf06070 */
[----:B------:R-:W-:Y:S02]  /*5120*/  IMAD.MOV.U32 R7, RZ, RZ, -0x1 ;  /* 0xffffffffff077424 */ /* 0x000fe400078e00ff */
[----:B------:R-:W-:Y:S01]  /*5130*/  IMAD.MOV.U32 R6, RZ, RZ, -0x1 ;  /* 0xffffffffff067424 */ /* 0x000fe200078e00ff */
[----:B------:R-:W-:-:S13]  /*5140*/  ISETP.GE.U32.AND.EX P0, PT, R17, UR5, PT, P0 ;  /* 0x0000000511007c0c */ /* 0x000fda000bf06100 */
        /* <DEDUP_REMOVED lines=19> */
.L_x_99:
[-CC-:B------:R-:W-:Y:S01]  /*5280*/  SHF.R.U64 R20, R14, R24.reuse, R15.reuse ;  /* 0x000000180e147219 */ /* 0x180fe2000000120f */
[----:B------:R-:W1:Y:S01]  /*5290*/  LDC R28, c[0x0][0x8c0] ;  /* 0x00023000ff1c7b82 */ /* 0x000e620000000800 */
[----:B------:R-:W-:Y:S01]  /*52a0*/  SHF.R.U32.HI R6, RZ, R24, R15 ;  /* 0x00000018ff067219 */ /* 0x000fe2000001160f */
[----:B------:R-:W-:Y:S01]  /*52b0*/  ULDC UR4, c[0x0][0x150] ;  /* 0x0000540000047ab9 */ /* 0x000fe20000000800 */
[----:B------:R-:W-:Y:S01]  /*52c0*/  IADD3 R9, P0, RZ, -R20, RZ ;  /* 0x80000014ff097210 */ /* 0x000fe20007f1e0ff */
[----:B------:R-:W-:Y:S01]  /*52d0*/  IMAD.MOV.U32 R13, RZ, RZ, -0x1 ;  /* 0xffffffffff0d7424 */ /* 0x000fe200078e00ff */
[----:B------:R-:W-:-:S03]  /*52e0*/  I2FP.F32.U32 R11, R8 ;  /* 0x00000008000b7245 */ /* 0x000fc60000201000 */
[----:B------:R-:W2:Y:S01]  /*52f0*/  LDC.64 R30, c[0x0][0x8e8] ;  /* 0x00023a00ff1e7b82 */ /* 0x000ea20000000a00 */
[----:B------:R-:W-:Y:S02]  /*5300*/  IMAD.X R7, RZ, RZ, ~R6, P0 ;  /* 0x000000ffff077224 */ /* 0x000fe400000e0e06 */
[----:B------:R-:W-:Y:S01]  /*5310*/  FMUL R11, R11, UR4 ;  /* 0x000000040b0b7c20 */ /* 0x000fe20008400000 */
[----:B------:R-:W-:Y:S01]  /*5320*/  ULDC UR4, c[0x0][0x154] ;  /* 0x0000550000047ab9 */ /* 0x000fe20000000800 */
[-C--:B------:R-:W-:Y:S02]  /*5330*/  IMAD R12, R7, R26.reuse, RZ ;  /* 0x0000001a070c7224 */ /* 0x080fe400078e02ff */
[C---:B------:R-:W-:Y:S01]  /*5340*/  IMAD.WIDE.U32 R6, R9.reuse, R26, R16 ;  /* 0x0000001a09067225 */ /* 0x040fe200078e0010 */
[----:B------:R-:W3:Y:S01]  /*5350*/  LDC R24, c[0x0][0x8b0] ;  /* 0x00022c00ff187b82 */ /* 0x000ee20000000800 */
[----:B------:R-:W4:Y:S02]  /*5360*/  F2I.U32.TRUNC.NTZ R11, R11 ;  /* 0x0000000b000b7305 */ /* 0x000f24000020f000 */
[----:B------:R-:W-:-:S04]  /*5370*/  IMAD R9, R9, R27, R12 ;  /* 0x0000001b09097224 */ /* 0x000fc800078e020c */
[----:B------:R-:W-:Y:S01]  /*5380*/  IMAD.IADD R7, R7, 0x1, R9 ;  /* 0x0000000107077824 */ /* 0x000fe200078e0209 */
[----:B------:R-:W3:Y:S04]  /*5390*/  LDC R25, c[0x0][0x148] ;  /* 0x00005200ff197b82 */ /* 0x000ee80000000800 */
[----:B-1----:R-:W-:Y:S02]  /*53a0*/  SHF.R.U64 R14, R6, R28, R7 ;  /* 0x0000001c060e7219 */ /* 0x002fe40000001207 */
[----:B------:R-:W-:Y:S02]  /*53b0*/  I2FP.F32.U32 R6, R10 ;  /* 0x0000000a00067245 */ /* 0x000fe40000201000 */
[----:B------:R-:W1:Y:S01]  /*53c0*/  LDC R9, c[0x0][0x144] ;  /* 0x00005100ff097b82 */ /* 0x000e620000000800 */
[----:B--2---:R-:W-:Y:S01]  /*53d0*/  ISETP.NE.U32.AND P0, PT, R30, RZ, PT ;  /* 0x000000ff1e00720c */ /* 0x004fe20003f05070 */
[----:B----4-:R-:W-:Y:S01]  /*53e0*/  IMAD.MOV R11, RZ, RZ, -R11 ;  /* 0x000000ffff0b7224 */ /* 0x010fe200078e0a0b */
[----:B------:R-:W-:Y:S01]  /*53f0*/  SHF.R.U32.HI R7, RZ, R28, R7 ;  /* 0x0000001cff077219 */ /* 0x000fe20000011607 */
[----:B------:R-:W-:Y:S01]  /*5400*/  FMUL R12, R6, UR4 ;  /* 0x00000004060c7c20 */ /* 0x000fe20008400000 */
[----:B------:R-:W-:Y:S01]  /*5410*/  ISETP.NE.AND.EX P0, PT, R31, RZ, PT, P0 ;  /* 0x000000ff1f00720c */ /* 0x000fe20003f05300 */
[----:B------:R-:W-:-:S02]  /*5420*/  ULDC UR4, c[0x0][0x900] ;  /* 0x0002400000047ab9 */ /* 0x000fc40000000800 */
[----:B------:R-:W2:Y:S01]  /*5430*/  LDC R26, c[0x0][0x8a8] ;  /* 0x00022a00ff1a7b82 */ /* 0x000ea20000000800 */
[-CC-:B---3--:R-:W-:Y:S02]  /*5440*/  SHF.R.U64 R21, R14, R24.reuse, R7.reuse ;  /* 0x000000180e157219 */ /* 0x188fe40000001207 */
[----:B------:R-:W-:Y:S02]  /*5450*/  SHF.R.U32.HI R6, RZ, R24, R7 ;  /* 0x00000018ff067219 */ /* 0x000fe40000011607 */
[----:B------:R3:W4:Y:S01]  /*5460*/  F2I.U32.TRUNC.NTZ R24, R12 ;  /* 0x0000000c00187305 */ /* 0x000722000020f000 */
[----:B------:R-:W-:Y:S02]  /*5470*/  SHF.L.U32 R32, R13, UR4, RZ ;  /* 0x000000040d207c19 */ /* 0x000fe400080006ff */
[----:B------:R-:W2:Y:S01]  /*5480*/  LDC R27, c[0x0][0x8f0] ;  /* 0x00023c00ff1b7b82 */ /* 0x000ea20000000800 */
[--C-:B------:R-:W-:Y:S02]  /*5490*/  SHF.R.U64 R23, R21, UR4, R6.reuse ;  /* 0x0000000415177c19 */ /* 0x100fe40008001206 */
[----:B------:R-:W-:-:S03]  /*54a0*/  SHF.R.U32.HI R7, RZ, UR4, R6 ;  /* 0x00000004ff077c19 */ /* 0x000fc60008011606 */
[----:B------:R-:W-:Y:S02]  /*54b0*/  IMAD.MOV.U32 R6, RZ, RZ, R23 ;  /* 0x000000ffff067224 */ /* 0x000fe400078e0017 */
[----:B------:R-:W2:Y:S01]  /*54c0*/  LDC R29, c[0x0][0x8e0] ;  /* 0x00023800ff1d7b82 */ /* 0x000ea20000000800 */
[----:B-1----:R-:W-:-:S07]  /*54d0*/  IMAD R28, R9, R11, R8 ;  /* 0x0000000b091c7224 */ /* 0x002fce00078e0208 */
        /* <DEDUP_REMOVED lines=12> */
.L_x_100:
[----:B------:R-:W-:Y:S01]  /*55a0*/  ISETP.NE.AND P0, PT, R2, 0x1, PT ;  /* 0x000000010200780c */ /* 0x000fe20003f05270 */
[----:B------:R-:W-:Y:S01]  /*55b0*/  USHF.L.U32 UR4, UR37, UR4, URZ ;  /* 0x0000000425047299 */ /* 0x000fe2000800063f */
[----:B------:R-:W-:Y:S01]  /*55c0*/  LOP3.LUT R32, RZ, R32, RZ, 0x33, !PT ;  /* 0x00000020ff207212 */ /* 0x000fe200078e33ff */
[----:B--2---:R-:W-:Y:S01]  /*55d0*/  VIADD R9, R26, 0xffffffff ;  /* 0xffffffff1a097836 */ /* 0x004fe20000000000 */
[----:B------:R-:W-:Y:S01]  /*55e0*/  SHF.R.U64 R7, R6, R27, R7 ;  /* 0x0000001b06077219 */ /* 0x000fe20000001207 */
[----:B------:R-:W-:Y:S01]  /*55f0*/  IMAD.MOV R24, RZ, RZ, -R24 ;  /* 0x000000ffff187224 */ /* 0x000fe200078e0a18 */
[----:B------:R-:W-:Y:S01]  /*5600*/  LOP3.LUT R6, R21, R32, RZ, 0xc0, !PT ;  /* 0x0000002015067212 */ /* 0x000fe200078ec0ff */
[----:B------:R-:W-:Y:S02]  /*5610*/  IMAD.MOV.U32 R11, RZ, RZ, 0x1 ;  /* 0x00000001ff0b7424 */ /* 0x000fe400078e00ff */
[----:B------:R-:W-:Y:S02]  /*5620*/  IMAD.MOV R8, RZ, RZ, -R7 ;  /* 0x000000ffff087224 */ /* 0x000fe400078e0a07 */
[----:B------:R-:W-:Y:S01]  /*5630*/  IMAD R13, R7, UR4, R6 ;  /* 0x00000004070d7c24 */ /* 0x000fe2000f8e0206 */
[----:B------:R-:W-:Y:S01]  /*5640*/  LOP3.LUT R7, R14, R9, RZ, 0xc0, !PT ;  /* 0x000000090e077212 */ /* 0x000fe200078ec0ff */
[----:B------:R-:W-:-:S02]  /*5650*/  @P0 IMAD R28, R25, R24, R10 ;  /* 0x00000018191c0224 */ /* 0x000fc400078e020a */
[----:B------:R-:W-:Y:S02]  /*5660*/  IMAD R6, R8, R29, R23 ;  /* 0x0000001d08067224 */ /* 0x000fe400078e0217 */
[----:B-1----:R-:W-:Y:S02]  /*5670*/  IMAD R13, R13, R33, R28 ;  /* 0x000000210d0d7224 */ /* 0x002fe400078e021c */
[----:B------:R-:W-:-:S05]  /*5680*/  IMAD R6, R6, R26, R7 ;  /* 0x0000001a06067224 */ /* 0x000fca00078e0207 */
[----:B------:R-:W-:Y:S02]  /*5690*/  SEL R7, R6, R13, !P0 ;  /* 0x0000000d06077207 */ /* 0x000fe40004000000 */
[----:B------:R-:W-:Y:S01]  /*56a0*/  SEL R13, R13, R6, !P0 ;  /* 0x000000060d0d7207 */ /* 0x000fe20004000000 */
[----:B------:R-:W-:-:S07]  /*56b0*/  IMAD.MOV.U32 R6, RZ, RZ, R20 ;  /* 0x000000ffff067224 */ /* 0x000fce00078e0014 */
.L_x_98:
[----:B------:R-:W-:-:S08]  /*56c0*/  NOP ;  /* 0x0000000000007918 */ /* 0x000fd00000000000 */
[----:B------:R-:W1:-:S00]  /*56d0*/  USETMAXREG.DEALLOC.CTAPOOL 0x28 ;  /* 0x00000028000079c8 */ /* 0x000e4000080e0500 */
[----:B-1----:R-:W-:-:S13]  /*56e0*/  ISETP.NE.AND P0, PT, R0, 0x1, PT ;  /* 0x000000010000780c */ /* 0x002fda0003f05270 */
[----:B------:R-:W-:Y:S05]  /*56f0*/  @!P0 BRA `(.L_x_9) ;  /* 0x0000002000908947 */ /* 0x000fea0003800000 */
[----:B------:R-:W-:Y:S05]  /*5700*/  @!P3 BRA `(.L_x_101) ;  /* 0x0000001000acb947 */ /* 0x000fea0003800000 */
[----:B------:R-:W-:-:S04]  /*5710*/  PRMT R3, R3, 0x9910, RZ ;  /* 0x0000991003037816 */ /* 0x000fc800000000ff */
[----:B------:R-:W-:-:S04]  /*5720*/  ISETP.NE.AND P0, PT, R3, RZ, PT ;  /* 0x000000ff0300720c */ /* 0x000fc80003f05270 */
[----:B------:R-:W-:-:S13]  /*5730*/  ISETP.NE.OR P0, PT, R0, 0x2, !P0 ;  /* 0x000000020000780c */ /* 0x000fda0004705670 */
[----:B------:R-:W-:Y:S05]  /*5740*/  @P0 BRA `(.L_x_9) ;  /* 0x00000020007c0947 */ /* 0x000fea0003800000 */
[----:B------:R-:W-:-:S13]  /*5750*/  LOP3.LUT P1, RZ, R11, 0xff, RZ, 0xc0, !PT ;  /* 0x000000ff0bff7812 */ /* 0x000fda000782c0ff */
[----:B------:R-:W-:Y:S05]  /*5760*/  @!P1 BRA `(.L_x_102) ;  /* 0x0000000000189947 */ /* 0x000fea0003800000 */
[----:B------:R-:W-:Y:S01]  /*5770*/  UMOV UR4, 0x400 ;  /* 0x0000040000047882 */ /* 0x000fe20000000000 */
[----:B------:R-:W-:Y:S01]  /*5780*/  IMAD.MOV.U32 R0, RZ, RZ, RZ ;  /* 0x000000ffff007224 */ /* 0x000fe200078e00ff */
[----:B------:R-:W-:-:S04]  /*5790*/  ULEA UR4, UR36, UR4, 0x18 ;  /* 0x0000000424047291 */ /* 0x000fc8000f8ec03f */
[----:B------:R-:W-:-:S05]  /*57a0*/  SHF.L.U32 R0, R0, 0x1f, RZ ;  /* 0x0000001f00007819 */ /* 0x000fca00000006ff */
[----:B------:R-:W1:Y:S02]  /*57b0*/  SYNCS.PHASECHK.TRANS64.TRYWAIT P0, [UR4+0x88], R0 ;  /* 0x00008800ff0075a7 */ /* 0x000e640008000144 */
[----:B-1----:R-:W-:Y:S05]  /*57c0*/  @!P0 BRA `(.L_x_103) ;  /* 0x0000002000e48947 */ /* 0x002fea0003800000 */
.L_x_102:
[----:B------:R-:W-:Y:S01]  /*57d0*/  PRMT R9, RZ, 0x7610, R9 ;  /* 0x00007610ff097816 */ /* 0x000fe20000000009 */
[----:B------:R-:W-:Y:S06]  /*57e0*/  @P2 BRA `(.L_x_104) ;  /* 0x0000000000242947 */ /* 0x000fec0003800000 */
[----:B------:R-:W-:Y:S02]  /*57f0*/  ULDC.64 UR4, c[0x0][0x588] ;  /* 0x0001620000047ab9 */ /* 0x000fe40000000a00 */
[----:B------:R-:W-:-:S04]  /*5800*/  ISETP.NE.U32.AND P0, PT, RZ, UR4, PT ;  /* 0x00000004ff007c0c */ /* 0x000fc8000bf05070 */
[----:B------:R-:W-:-:S13]  /*5810*/  ISETP.NE.AND.EX P0, PT, RZ, UR5, PT, P0 ;  /* 0x00000005ff007c0c */ /* 0x000fda000bf05300 */
[----:B------:R-:W-:Y:S05]  /*5820*/  @!P0 BRA `(.L_x_105) ;  /* 0x00000000000c8947 */ /* 0x000fea0003800000 */
[----:B------:R3:W5:Y:S01]  /*5830*/  LDG.E R11, desc[UR42][R4.64] ;  /* 0x0000002a040b7981 */ /* 0x000762000c1e1900 */
[----:B------:R-:W-:Y:S01]  /*5840*/  IMAD.MOV.U32 R9, RZ, RZ, 0x1 ;  /* 0x00000001ff097424 */ /* 0x000fe200078e00ff */
[----:B------:R-:W-:Y:S06]  /*5850*/  BRA `(.L_x_104) ;  /* 0x0000000000087947 */ /* 0x000fec0003800000 */
.L_x_105:
[----:B------:R-:W2:Y:S01]  /*5860*/  LDC R11, c[0x0][0x580] ;  /* 0x00016000ff0b7b82 */ /* 0x000ea20000000800 */
[----:B------:R-:W-:-:S07]  /*5870*/  IMAD.MOV.U32 R9, RZ, RZ, 0x1 ;  /* 0x00000001ff097424 */ /* 0x000fce00078e00ff */
.L_x_104:
[----:B-1----:R-:W-:Y:S01]  /*5880*/  IMAD.MOV.U32 R0, RZ, RZ, 0x1 ;  /* 0x00000001ff007424 */ /* 0x002fe200078e00ff */
[----:B------:R-:W-:Y:S06]  /*5890*/  @!P1 BRA `(.L_x_106) ;  /* 0x0000000c00d89947 */ /* 0x000fec0003800000 */
[----:B------:R-:W1:Y:S01]  /*58a0*/  LDC R3, c[0x0][0x8a8] ;  /* 0x00022a00ff037b82 */ /* 0x000e620000000800 */
[----:B------:R-:W-:Y:S01]  /*58b0*/  IMAD.MOV.U32 R0, RZ, RZ, -0x1 ;  /* 0xffffffffff007424 */ /* 0x000fe200078e00ff */
[----:B------:R-:W-:Y:S01]  /*58c0*/  ULDC UR4, c[0x0][0x900] ;  /* 0x0002400000047ab9 */ /* 0x000fe20000000800 */
[----:B------:R-:W-:Y:S01]  /*58d0*/  LOP3.LUT R10, R19, 0x2, RZ, 0xfc, !PT ;  /* 0x00000002130a7812 */ /* 0x000fe200078efcff */
[----:B------:R-:W-:Y:S01]  /*58e0*/  ULDC.64 UR6, c[0x0][0x198] ;  /* 0x0000660000067ab9 */ /* 0x000fe20000000a00 */
[----:B------:R-:W-:Y:S02]  /*58f0*/  USHF.L.U32 UR13, UR37, UR4, URZ ;  /* 0x00000004250d7299 */ /* 0x000fe4000800063f */
[----:B------:R-:W-:Y:S01]  /*5900*/  SHF.L.U32 R8, R0, UR4, RZ ;  /* 0x0000000400087c19 */ /* 0x000fe200080006ff */
[----:B------:R-:W-:Y:S01]  /*5910*/  IMAD.MOV.U32 R0, RZ, RZ, 0x1 ;  /* 0x00000001ff007424 */ /* 0x000fe200078e00ff */
[----:B------:R-:W-:Y:S01]  /*5920*/  ULDC.64 UR14, c[0x0][0x588] ;  /* 0x00016200000e7ab9 */ /* 0x000fe20000000a00 */
[----:B------:R-:W-:Y:S01]  /*5930*/  ULDC.64 UR22, c[0x0][0x8f8] ;  /* 0x00023e0000167ab9 */ /* 0x000fe20000000a00 */
[----:B------:R-:W-:Y:S01]  /*5940*/  LOP3.LUT R8, RZ, R8, RZ, 0x33, !PT ;  /* 0x00000008ff087212 */ /* 0x000fe200078e33ff */
[----:B------:R-:W-:Y:S01]  /*5950*/  ULDC.64 UR24, c[0x0][0x590] ;  /* 0x0001640000187ab9 */ /* 0x000fe20000000a00 */
[----:B-1----:R-:W-:-:S07]  /*5960*/  VIADD R3, R3, 0xffffffff ;  /* 0xffffffff03037836 */ /* 0x002fce0000000000 */
.L_x_138:
[----:B------:R-:W-:Y:S02]  /*5970*/  ISETP.NE.U32.AND P0, PT, RZ, UR24, PT ;  /* 0x00000018ff007c0c */ /* 0x000fe4000bf05070 */
[----:B------:R-:W-:Y:S02]  /*5980*/  R2UR UR19, R13 ;  /* 0x000000000d1372ca */ /* 0x000fe400000e0000 */
[----:B------:R-:W-:Y:S02]  /*5990*/  R2UR UR18, R7 ;  /* 0x00000000071272ca */ /* 0x000fe400000e0000 */
[----:B------:R-:W-:-:S09]  /*59a0*/  ISETP.NE.AND.EX P0, PT, RZ, UR25, PT, P0 ;  /* 0x00000019ff007c0c */ /* 0x000fd2000bf05300 */
[----:B------:R-:W-:Y:S02]  /*59b0*/  USHF.L.U32 UR19, UR19, 0x8, URZ ;  /* 0x0000000813137899 */ /* 0x000fe4000800063f */
[----:B------:R-:W-:Y:S02]  /*59c0*/  USHF.L.U32 UR18, UR18, 0x6, URZ ;  /* 0x0000000612127899 */ /* 0x000fe4000800063f */
[----:B--2-4-:R-:W-:Y:S10]  /*59d0*/  @!P0 BRA `(.L_x_107) ;  /* 0x00000000002c8947 */ /* 0x014ff40003800000 */
[----:B------:R-:W-:-:S04]  /*59e0*/  ISETP.NE.U32.AND P1, PT, RZ, UR14, PT ;  /* 0x0000000eff007c0c */ /* 0x000fc8000bf25070 */
[----:B------:R-:W-:-:S13]  /*59f0*/  ISETP.NE.AND.EX P1, PT, RZ, UR15, PT, P1 ;  /* 0x0000000fff007c0c */ /* 0x000fda000bf25310 */
[----:B------:R-:W-:Y:S05]  /*5a00*/  @!P1 BRA `(.L_x_108) ;  /* 0x0000000000189947 */ /* 0x000fea0003800000 */
[----:B---3--:R-:W1:Y:S01]  /*5a10*/  LDC.64 R4, c[0x0][0x588] ;  /* 0x00016200ff047b82 */ /* 0x008e620000000a00 */
[----:B------:R-:W-:-:S04]  /*5a20*/  IMAD R7, R6, UR24, RZ ;  /* 0x0000001806077c24 */ /* 0x000fc8000f8e02ff */
[----:B-1----:R-:W-:-:S05]  /*5a30*/  IMAD.WIDE R4, R7, 0x4, R4 ;  /* 0x0000000407047825 */ /* 0x002fca00078e0204 */
[----:B--2--5:R1:W5:Y:S01]  /*5a40*/  LDG.E R11, desc[UR42][R4.64] ;  /* 0x0000002a040b7981 */ /* 0x024362000c1e1900 */
[----:B------:R-:W-:Y:S01]  /*5a50*/  IMAD.MOV.U32 R9, RZ, RZ, 0x1 ;  /* 0x00000001ff097424 */ /* 0x000fe200078e00ff */
[----:B------:R-:W-:Y:S06]  /*5a60*/  BRA `(.L_x_107) ;  /* 0x0000000000087947 */ /* 0x000fec0003800000 */
.L_x_108:
[----:B--2--5:R-:W4:Y:S01]  /*5a70*/  LDC R11, c[0x0][0x580] ;  /* 0x00016000ff0b7b82 */ /* 0x024f220000000800 */
[----:B------:R-:W-:-:S07]  /*5a80*/  IMAD.MOV.U32 R9, RZ, RZ, 0x1 ;  /* 0x00000001ff097424 */ /* 0x000fce00078e00ff */
.L_x_107:
[----:B------:R-:W-:Y:S05]  /*5a90*/  @!P0 BRA `(.L_x_109) ;  /* 0x00000000001c8947 */ /* 0x000fea0003800000 */
[----:B------:R-:W-:-:S13]  /*5aa0*/  LOP3.LUT P2, RZ, R9, 0xff, RZ, 0xc0, !PT ;  /* 0x000000ff09ff7812 */ /* 0x000fda000784c0ff */
[----:B-1-3--:R-:W1:Y:S02]  /*5ab0*/  @!P2 LDC.64 R4, c[0x0][0x588] ;  /* 0x00016200ff04ab82 */ /* 0x00ae640000000a00 */
[----:B-1----:R-:W-:-:S04]  /*5ac0*/  @!P2 ISETP.NE.U32.AND P0, PT, R4, RZ, PT ;  /* 0x000000ff0400a20c */ /* 0x002fc80003f05070 */
[----:B------:R-:W-:Y:S02]  /*5ad0*/  @!P2 ISETP.NE.AND.EX P1, PT, R5, RZ, PT, P0 ;  /* 0x000000ff0500a20c */ /* 0x000fe40003f25300 */
[----:B--2-45:R-:W-:Y:S02]  /*5ae0*/  @P2 FSETP.EQ.AND P0, PT, R11, RZ, PT ;  /* 0x000000ff0b00220b */ /* 0x034fe40003f02000 */
[----:B------:R-:W-:Y:S01]  /*5af0*/  @!P2 PLOP3.LUT P0, PT, P1, PT, PT, 0x8, 0x0 ;  /* 0x000000000000a81c */ /* 0x000fe20000f0e170 */
[----:B------:R-:W-:-:S12]  /*5b00*/  BRA `(.L_x_110) ;  /* 0x0000000000047947 */ /* 0x000fd80003800000 */
.L_x_109:
[----:B--2-45:R-:W-:-:S13]  /*5b10*/  FSETP.EQ.AND P0, PT, R11, RZ, PT ;  /* 0x000000ff0b00720b */ /* 0x034fda0003f02000 */
.L_x_110:
[----:B------:R-:W-:Y:S02]  /*5b20*/  ISETP.NE.AND P2, PT, R10, 0x3, PT ;  /* 0x000000030a00780c */ /* 0x000fe40003f45270 */
[----:B------:R-:W-:-:S04]  /*5b30*/  ELECT P1, URZ, PT ;  /* 0x00000000003f782f */ /* 0x000fc80003820000 */
[----:B------:R-:W-:-:S07]  /*5b40*/  PLOP3.LUT P0, PT, P1, P0, PT, 0x20, 0x0 ;  /* 0x000000000000781c */ /* 0x000fce0000f00470 */
[----:B------:R-:W-:Y:S06]  /*5b50*/  @!P2 BRA `(.L_x_111) ;  /* 0x000000000004a947 */ /* 0x000fec0003800000 */
[----:B------:R-:W-:Y:S01]  /*5b60*/  BPT.TRAP 0x1 ;  /* 0x000000040000795c */ /* 0x000fe20000300000 */
.L_x_111:
[----:B------:R-:W2:Y:S01]  /*5b70*/  S2UR UR36, SR_CgaCtaId ;  /* 0x00000000002479c3 */ /* 0x000ea20000008800 */
[----:B------:R-:W-:Y:S01]  /*5b80*/  UMOV UR4, 0x400 ;  /* 0x0000040000047882 */ /* 0x000fe20000000000 */
[----:B-1-3--:R-:W-:Y:S01]  /*5b90*/  SHF.L.U32 R4, R0, 0x1f, RZ ;  /* 0x0000001f00047819 */ /* 0x00afe200000006ff */
[----:B--2---:R-:W-:-:S09]  /*5ba0*/  ULEA UR4, UR36, UR4, 0x18 ;  /* 0x0000000424047291 */ /* 0x004fd2000f8ec03f */
[----:B------:R-:W1:Y:S02]  /*5bb0*/  SYNCS.PHASECHK.TRANS64.TRYWAIT P1, [UR4+0x60], R4 ;  /* 0x00006004ff0075a7 */ /* 0x000e640008020144 */
[----:B-1----:R-:W-:Y:S05]  /*5bc0*/  @!P1 BRA `(.L_x_112) ;  /* 0x0000001c00fc9947 */ /* 0x002fea0003800000 */
.L_x_170:
[----:B------:R-:W-:Y:S04]  /*5bd0*/  BSSY B0, `(.L_x_113) ;  /* 0x000000e000007945 */ /* 0x000fe80003800000 */
[----:B------:R-:W-:Y:S05]  /*5be0*/  @!P0 BRA `(.L_x_114) ;  /* 0x0000000000308947 */ /* 0x000fea0003800000 */
[----:B------:R-:W-:Y:S01]  /*5bf0*/  R2UR UR20, R6 ;  /* 0x00000000061472ca */ /* 0x000fe200000e0000 */
[----:B------:R-:W-:Y:S02]  /*5c00*/  UIADD3 UR8, UP0, UR6, 0x3f0, URZ ;  /* 0x000003f006087890 */ /* 0x000fe4000ff1e03f */
[----:B------:R-:W-:Y:S02]  /*5c10*/  UIADD3 UR16, UR4, 0x200, URZ ;  /* 0x0000020004107890 */ /* 0x000fe4000fffe03f */
[----:B------:R-:W-:Y:S02]  /*5c20*/  UIADD3 UR17, UR4, 0x40, URZ ;  /* 0x0000004004117890 */ /* 0x000fe4000fffe03f */
[----:B------:R-:W-:Y:S01]  /*5c30*/  UIADD3.X UR9, URZ, UR7, URZ, UP0, !UPT ;  /* 0x000000073f097290 */ /* 0x000fe200087fe43f */
[----:B------:R-:W-:Y:S01]  /*5c40*/  UMOV UR10, 0x0 ;  /* 0x00000000000a7882 */ /* 0x000fe20000000000 */
[----:B------:R-:W-:-:S07]  /*5c50*/  UMOV UR11, 0x10000000 ;  /* 0x10000000000b7882 */ /* 0x000fce0000000000 */
[----:B------:R2:W-:Y:S02]  /*5c60*/  UTMALDG.3D [UR16], [UR8], desc[UR10] ;  /* 0x00000a10080075b4 */ /* 0x0005e40008011000 */
[----:B--2---:R-:W-:Y:S05]  /*5c70*/  @!P2 BRA `(.L_x_115) ;  /* 0x000000000004a947 */ /* 0x004fea0003800000 */
[----:B------:R-:W-:Y:S01]  /*5c80*/  BPT.TRAP 0x1 ;  /* 0x000000040000795c */ /* 0x000fe20000300000 */
.L_x_115:
[----:B-1----:R-:W1:Y:S02]  /*5c90*/  LDC R5, c[0x0][0x800] ;  /* 0x00020000ff057b82 */ /* 0x002e640000000800 */
[----:B-1----:R2:W-:Y:S02]  /*5ca0*/  SYNCS.ARRIVE.TRANS64.RED.A0TR RZ, [UR4+0x40], R5 ;  /* 0x00004005ffff79a7 */ /* 0x0025e40008300404 */
.L_x_114:
[----:B------:R-:W-:Y:S05]  /*5cb0*/  BSYNC B0 ;  /* 0x0000000000007941 */ /* 0x000fea0003800000 */
.L_x_113:
[----:B------:R-:W-:Y:S05]  /*5cc0*/  @!P2 BRA `(.L_x_116) ;  /* 0x000000000004a947 */ /* 0x000fea0003800000 */
[----:B------:R-:W-:Y:S01]  /*5cd0*/  BPT.TRAP 0x1 ;  /* 0x000000040000795c */ /* 0x000fe20000300000 */
.L_x_116:
[----:B------:R-:W-:-:S04]  /*5ce0*/  UIADD3 UR5, UR4, 0x40, URZ ;  /* 0x0000004004057890 */ /* 0x000fc8000fffe03f */
[----:B------:R-:W-:-:S09]  /*5cf0*/  UPRMT UR5, UR36, 0x654, UR5 ;  /* 0x0000065424057896 */ /* 0x000fd20008000005 */
[----:B------:R-:W-:Y:S01]  /*5d00*/  SYNCS.ARRIVE.TRANS64.RED.A1T0 RZ, [UR5], RZ ;  /* 0x000000ffffff79a7 */ /* 0x000fe20008100405 */
[----:B------:R-:W-:Y:S05]  /*5d10*/  @!P2 BRA `(.L_x_117) ;  /* 0x000000000004a947 */ /* 0x000fea0003800000 */
[----:B------:R-:W-:Y:S01]  /*5d20*/  BPT.TRAP 0x1 ;  /* 0x000000040000795c */ /* 0x000fe20000300000 */
.L_x_117:
[----:B------:R-:W3:Y:S02]  /*5d30*/  SYNCS.PHASECHK.TRANS64.TRYWAIT P1, [UR4+0x68], R4 ;  /* 0x00006804ff0075a7 */ /* 0x000ee40008020144 */
[----:B---3--:R-:W-:Y:S05]  /*5d40*/  @!P1 BRA `(.L_x_118) ;  /* 0x0000001c00b49947 */ /* 0x008fea0003800000 */
.L_x_171:
[----:B------:R-:W-:Y:S04]  /*5d50*/  BSSY B0, `(.L_x_119) ;  /* 0x0000010000007945 */ /* 0x000fe80003800000 */
[----:B------:R-:W-:Y:S05]  /*5d60*/  @!P0 BRA `(.L_x_120) ;  /* 0x0000000000388947 */ /* 0x000fea0003800000 */
[----:B------:R-:W-:Y:S01]  /*5d70*/  UIADD3 UR16, UP0, UR6, 0x3f0, URZ ;  /* 0x000003f006107890 */ /* 0x000fe2000ff1e03f */
[----:B------:R-:W-:Y:S01]  /*5d80*/  R2UR UR12, R6 ;  /* 0x00000000060c72ca */ /* 0x000fe200000e0000 */
[----:B------:R-:W-:Y:S02]  /*5d90*/  UIADD3 UR11, UR19, 0x80, URZ ;  /* 0x00000080130b7890 */ /* 0x000fe4000fffe03f */
[----:B------:R-:W-:Y:S02]  /*5da0*/  UIADD3 UR8, UR4, 0x2200, URZ ;  /* 0x0000220004087890 */ /* 0x000fe4000fffe03f */
[----:B------:R-:W-:Y:S02]  /*5db0*/  UIADD3 UR9, UR4, 0x48, URZ ;  /* 0x0000004804097890 */ /* 0x000fe4000fffe03f */
[----:B------:R-:W-:Y:S01]  /*5dc0*/  UIADD3.X UR17, URZ, UR7, URZ, UP0, !UPT ;  /* 0x000000073f117290 */ /* 0x000fe200087fe43f */
[----:B------:R-:W-:Y:S01]  /*5dd0*/  UMOV UR20, 0x0 ;  /* 0x0000000000147882 */ /* 0x000fe20000000000 */
[----:B------:R-:W-:Y:S01]  /*5de0*/  UMOV UR21, 0x10000000 ;  /* 0x1000000000157882 */ /* 0x000fe20000000000 */
[----:B------:R-:W-:-:S06]  /*5df0*/  UMOV UR10, UR18 ;  /* 0x00000012000a7c82 */ /* 0x000fcc0008000000 */
[----:B------:R3:W-:Y:S02]  /*5e00*/  UTMALDG.3D [UR8], [UR16], desc[UR20] ;  /* 0x00001408100075b4 */ /* 0x0007e40008011000 */
[----:B---3--:R-:W-:Y:S05]  /*5e10*/  @!P2 BRA `(.L_x_121) ;  /* 0x000000000004a947 */ /* 0x008fea0003800000 */
[----:B------:R-:W-:Y:S01]  /*5e20*/  BPT.TRAP 0x1 ;  /* 0x000000040000795c */ /* 0x000fe20000300000 */
.L_x_121:
[----:B-12---:R-:W1:Y:S02]  /*5e30*/  LDC R5, c[0x0][0x800] ;  /* 0x00020000ff057b82 */ /* 0x006e640000000800 */
[----:B-1----:R3:W-:Y:S02]  /*5e40*/  SYNCS.ARRIVE.TRANS64.RED.A0TR RZ, [UR4+0x48], R5 ;  /* 0x00004805ffff79a7 */ /* 0x0027e40008300404 */
.L_x_120:
[----:B------:R-:W-:Y:S05]  /*5e50*/  BSYNC B0 ;  /* 0x0000000000007941 */ /* 0x000fea0003800000 */
.L_x_119:
[----:B------:R-:W-:Y:S05]  /*5e60*/  @!P2 BRA `(.L_x_122) ;  /* 0x000000000004a947 */ /* 0x000fea0003800000 */
[----:B------:R-:W-:Y:S01]  /*5e70*/  BPT.TRAP 0x1 ;  /* 0x000000040000795c */ /* 0x000fe20000300000 */
.L_x_122:
[----:B------:R-:W-:Y:S02]  /*5e80*/  UIADD3 UR5, UR4, 0x48, URZ ;  /* 0x0000004804057890 */ /* 0x000fe4000fffe03f */
[----:B------:R-:W-:Y:S02]  /*5e90*/  UIADD3 UR10, UR18, 0x20, URZ ;  /* 0x00000020120a7890 */ /* 0x000fe4000fffe03f */
[----:B------:R-:W-:-:S09]  /*5ea0*/  UPRMT UR5, UR36, 0x654, UR5 ;  /* 0x0000065424057896 */ /* 0x000fd20008000005 */
[----:B------:R-:W-:Y:S01]  /*5eb0*/  SYNCS.ARRIVE.TRANS64.RED.A1T0 RZ, [UR5], RZ ;  /* 0x000000ffffff79a7 */ /* 0x000fe20008100405 */
[----:B------:R-:W-:Y:S05]  /*5ec0*/  @!P2 BRA `(.L_x_123) ;  /* 0x000000000004a947 */ /* 0x000fea0003800000 */
[----:B------:R-:W-:Y:S01]  /*5ed0*/  BPT.TRAP 0x1 ;  /* 0x000000040000795c */ /* 0x000fe20000300000 */
.L_x_123:
[----:B------:R-:W4:Y:S02]  /*5ee0*/  SYNCS.PHASECHK.TRANS64.TRYWAIT P1, [UR4+0x70], R4 ;  /* 0x00007004ff0075a7 */ /* 0x000f240008020144 */
[----:B----4-:R-:W-:Y:S05]  /*5ef0*/  @!P1 BRA `(.L_x_124) ;  /* 0x0000001c00609947 */ /* 0x010fea0003800000 */
.L_x_172:
        /* <DEDUP_REMOVED lines=8> */
[----:B------:R-:W-:Y:S01]  /*5f80*/  UMOV UR21, 0x10000000 ;  /* 0x1000000000157882 */ /* 0x000fe20000000000 */
[----:B------:R-:W-:-:S06]  /*5f90*/  UMOV UR11, UR19 ;  /* 0x00000013000b7c82 */ /* 0x000fcc0008000000 */
[----:B------:R4:W-:Y:S02]  /*5fa0*/  UTMALDG.3D [UR8], [UR16], desc[UR20] ;  /* 0x00001408100075b4 */ /* 0x0009e40008011000 */
[----:B----4-:R-:W-:Y:S05]  /*5fb0*/  @!P2 BRA `(.L_x_127) ;  /* 0x000000000004a947 */ /* 0x010fea0003800000 */
[----:B------:R-:W-:Y:S01]  /*5fc0*/  BPT.TRAP 0x1 ;  /* 0x000000040000795c */ /* 0x000fe20000300000 */
.L_x_127:
[----:B-123--:R-:W1:Y:S02]  /*5fd0*/  LDC R5, c[0x0][0x800] ;  /* 0x00020000ff057b82 */ /* 0x00ee640000000800 */
[----:B-1----:R4:W-:Y:S02]  /*5fe0*/  SYNCS.ARRIVE.TRANS64.RED.A0TR RZ, [UR4+0x50], R5 ;  /* 0x00005005ffff79a7 */ /* 0x0029e40008300404 */
.L_x_126:
[----:B------:R-:W-:Y:S05]  /*5ff0*/  BSYNC B0 ;  /* 0x0000000000007941 */ /* 0x000fea0003800000 */
.L_x_125:
[----:B------:R-:W-:Y:S05]  /*6000*/  @!P2 BRA `(.L_x_128) ;  /* 0x000000000004a947 */ /* 0x000fea0003800000 */
[----:B------:R-:W-:Y:S01]  /*6010*/  BPT.TRAP 0x1 ;  /* 0x000000040000795c */ /* 0x000fe20000300000 */
.L_x_128:
[----:B------:R-:W-:-:S04]  /*6020*/  UIADD3 UR5, UR4, 0x50, URZ ;  /* 0x0000005004057890 */ /* 0x000fc8000fffe03f */
[----:B------:R-:W-:-:S09]  /*6030*/  UPRMT UR5, UR36, 0x654, UR5 ;  /* 0x0000065424057896 */ /* 0x000fd20008000005 */
[----:B------:R-:W-:Y:S01]  /*6040*/  SYNCS.ARRIVE.TRANS64.RED.A1T0 RZ, [UR5], RZ ;  /* 0x000000ffffff79a7 */ /* 0x000fe20008100405 */
[----:B------:R-:W-:Y:S05]  /*6050*/  @!P2 BRA `(.L_x_129) ;  /* 0x000000000004a947 */ /* 0x000fea0003800000 */
[----:B------:R-:W-:Y:S01]  /*6060*/  BPT.TRAP 0x1 ;  /* 0x000000040000795c */ /* 0x000fe20000300000 */
.L_x_129:
[----:B------:R-:W5:Y:S02]  /*6070*/  SYNCS.PHASECHK.TRANS64.TRYWAIT P1, [UR4+0x78], R4 ;  /* 0x00007804ff0075a7 */ /* 0x000f640008020144 */
[----:B-----5:R-:W-:Y:S05]  /*6080*/  @!P1 BRA `(.L_x_130) ;  /* 0x0000001c00149947 */ /* 0x020fea0003800000 */
.L_x_173:
[----:B------:R-:W-:Y:S04]  /*6090*/  BSSY B0, `(.L_x_131) ;  /* 0x000000f000007945 */ /* 0x000fe80003800000 */
[----:B------:R-:W-:Y:S05]  /*60a0*/  @!P0 BRA `(.L_x_132) ;  /* 0x0000000000348947 */ /* 0x000fea0003800000 */
[----:B------:R-:W-:Y:S01]  /*60b0*/  R2UR UR12, R6 ;  /* 0x00000000060c72ca */ /* 0x000fe200000e0000 */
[----:B------:R-:W-:Y:S02]  /*60c0*/  UIADD3 UR16, UP0, UR6, 0x3f0, URZ ;  /* 0x000003f006107890 */ /* 0x000fe4000ff1e03f */
[----:B------:R-:W-:Y:S02]  /*60d0*/  UIADD3 UR11, UR19, 0x80, URZ ;  /* 0x00000080130b7890 */ /* 0x000fe4000fffe03f */
[----:B------:R-:W-:Y:S02]  /*60e0*/  UIADD3 UR8, UR4, 0x6200, URZ ;  /* 0x0000620004087890 */ /* 0x000fe4000fffe03f */
[----:B------:R-:W-:Y:S02]  /*60f0*/  UIADD3 UR9, UR4, 0x58, URZ ;  /* 0x0000005804097890 */ /* 0x000fe4000fffe03f */
[----:B------:R-:W-:Y:S01]  /*6100*/  UIADD3.X UR17, URZ, UR7, URZ, UP0, !UPT ;  /* 0x000000073f117290 */ /* 0x000fe200087fe43f */
[----:B------:R-:W-:Y:S01]  /*6110*/  UMOV UR20, 0x0 ;  /* 0x0000000000147882 */ /* 0x000fe20000000000 */
[----:B------:R-:W-:-:S07]  /*6120*/  UMOV UR21, 0x10000000 ;  /* 0x1000000000157882 */ /* 0x000fce0000000000 */
[----:B------:R1:W-:Y:S02]  /*6130*/  UTMALDG.3D [UR8], [UR16], desc[UR20] ;  /* 0x00001408100075b4 */ /* 0x0003e40008011000 */
[----:B-1----:R-:W-:Y:S05]  /*6140*/  @!P2 BRA `(.L_x_133) ;  /* 0x000000000004a947 */ /* 0x002fea0003800000 */
[----:B------:R-:W-:Y:S01]  /*6150*/  BPT.TRAP 0x1 ;  /* 0x000000040000795c */ /* 0x000fe20000300000 */
.L_x_133:
[----:B------:R-:W1:Y:S02]  /*6160*/  LDC R4, c[0x0][0x800] ;  /* 0x00020000ff047b82 */ /* 0x000e640000000800 */
[----:B-1----:R1:W-:Y:S02]  /*6170*/  SYNCS.ARRIVE.TRANS64.RED.A0TR RZ, [UR4+0x58], R4 ;  /* 0x00005804ffff79a7 */ /* 0x0023e40008300404 */
.L_x_132:
[----:B------:R-:W-:Y:S05]  /*6180*/  BSYNC B0 ;  /* 0x0000000000007941 */ /* 0x000fea0003800000 */
.L_x_131:
[----:B------:R-:W-:Y:S05]  /*6190*/  @!P2 BRA `(.L_x_134) ;  /* 0x000000000004a947 */ /* 0x000fea0003800000 */
[----:B------:R-:W-:Y:S01]  /*61a0*/  BPT.TRAP 0x1 ;  /* 0x000000040000795c */ /* 0x000fe20000300000 */
.L_x_134:
[----:B------:R-:W-:Y:S01]  /*61b0*/  IADD3 R16, P0, R16, UR40, RZ ;  /* 0x0000002810107c10 */ /* 0x000fe2000ff1e0ff */
[----:B------:R-:W-:Y:S01]  /*61c0*/  UIADD3 UR4, UR4, 0x58, URZ ;  /* 0x0000005804047890 */ /* 0x000fe2000fffe03f */
[----:B------:R-:W-:Y:S01]  /*61d0*/  LOP3.LUT R0, R0, 0x1, RZ, 0x3c, !PT ;  /* 0x0000000100007812 */ /* 0x000fe200078e3cff */
[----:B------:R-:W-:Y:S01]  /*61e0*/  IMAD.MOV.U32 R13, RZ, RZ, -0x1 ;  /* 0xffffffffff0d7424 */ /* 0x000fe200078e00ff */
[----:B------:R-:W-:Y:S01]  /*61f0*/  IADD3.X R17, R17, UR38, RZ, P0, !PT ;  /* 0x0000002611117c10 */ /* 0x000fe200087fe4ff */
[----:B------:R-:W-:Y:S01]  /*6200*/  UPRMT UR4, UR36, 0x654, UR4 ;  /* 0x0000065424047896 */ /* 0x000fe20008000004 */
[----:B------:R-:W-:Y:S01]  /*6210*/  ISETP.GE.U32.AND P0, PT, R16, UR22, PT ;  /* 0x0000001610007c0c */ /* 0x000fe2000bf06070 */
[----:B------:R-:W-:Y:S01]  /*6220*/  IMAD.MOV.U32 R7, RZ, RZ, -0x1 ;  /* 0xffffffffff077424 */ /* 0x000fe200078e00ff */
[----:B-1----:R-:W-:Y:S01]  /*6230*/  PRMT R4, RZ, 0x7610, R4 ;  /* 0x00007610ff047816 */ /* 0x002fe20000000004 */
[----:B------:R-:W-:Y:S01]  /*6240*/  IMAD.MOV.U32 R6, RZ, RZ, -0x1 ;  /* 0xffffffffff067424 */ /* 0x000fe200078e00ff */
[----:B------:R-:W-:-:S04]  /*6250*/  ISETP.GE.U32.AND.EX P0, PT, R17, UR23, PT, P0 ;  /* 0x0000001711007c0c */ /* 0x000fc8000bf06100 */
[----:B------:R-:W-:Y:S09]  /*6260*/  SYNCS.ARRIVE.TRANS64.RED.A1T0 RZ, [UR4], RZ ;  /* 0x000000ffffff79a7 */ /* 0x000ff20008100404 */
[----:B------:R-:W-:Y:S05]  /*6270*/  @P0 BRA `(.L_x_135) ;  /* 0x0000000400580947 */ /* 0x000fea0003800000 */
[----:B------:R-:W1:Y:S01]  /*6280*/  S2R R15, SR_CTAID.X ;  /* 0x00000000000f7919 */ /* 0x000e620000002500 */
[----:B------:R-:W5:Y:S01]  /*6290*/  LDC.64 R12, c[0x0][0x8d0] ;  /* 0x00023400ff0c7b82 */ /* 0x000f620000000a00 */
[----:B------:R-:W-:Y:S01]  /*62a0*/  ULDC UR4, c[0x0][0x150] ;  /* 0x0000540000047ab9 */ /* 0x000fe20000000800 */
[----:B------:R-:W-:Y:S01]  /*62b0*/  IMAD.MOV.U32 R7, RZ, RZ, R16 ;  /* 0x000000ffff077224 */ /* 0x000fe200078e0010 */
[----:B------:R-:W2:Y:S01]  /*62c0*/  S2R R18, SR_CTAID.Y ;  /* 0x0000000000127919 */ /* 0x000ea20000002600 */
[----:B------:R-:W-:-:S04]  /*62d0*/  IMAD.MOV.U32 R21, RZ, RZ, R17 ;  /* 0x000000ffff157224 */ /* 0x000fc800078e0011 */
[----:B------:R-:W2:Y:S08]  /*62e0*/  LDC R22, c[0x0][0x144] ;  /* 0x00005100ff167b82 */ /* 0x000eb00000000800 */
[----:B------:R-:W3:Y:S01]  /*62f0*/  LDC R20, c[0x0][0x8d8] ;  /* 0x00023600ff147b82 */ /* 0x000ee20000000800 */
[----:B-----5:R-:W-:-:S04]  /*6300*/  ISETP.NE.U32.AND P0, PT, R12, RZ, PT ;  /* 0x000000ff0c00720c */ /* 0x020fc80003f05070 */
[----:B------:R-:W-:Y:S02]  /*6310*/  ISETP.NE.AND.EX P0, PT, R13, RZ, PT, P0 ;  /* 0x000000ff0d00720c */ /* 0x000fe40003f05300 */
[----:B-1----:R-:W-:Y:S02]  /*6320*/  I2FP.F32.U32 R4, R15 ;  /* 0x0000000f00047245 */ /* 0x002fe40000201000 */
[----:B--2---:R-:W-:-:S03]  /*6330*/  I2FP.F32.U32 R23, R18 ;  /* 0x0000001200177245 */ /* 0x004fc60000201000 */
[----:B------:R-:W-:-:S04]  /*6340*/  FMUL R4, R4, UR4 ;  /* 0x0000000404047c20 */ /* 0x000fc80008400000 */
[----:B------:R1:W2:Y:S02]  /*6350*/  F2I.U32.TRUNC.NTZ R14, R4 ;  /* 0x00000004000e7305 */ /* 0x0002a4000020f000 */
[----:B---3--:R-:W-:Y:S05]  /*6360*/  @!P0 BRA `(.L_x_136) ;  /* 0x0000000000308947 */ /* 0x008fea0003800000 */
[----:B----4-:R-:W3:Y:S02]  /*6370*/  LDC R5, c[0x0][0x8dc] ;  /* 0x00023700ff057b82 */ /* 0x010ee40000000800 */
[----:B---3--:R-:W-:-:S05]  /*6380*/  IADD3 R5, P0, R16, R5, RZ ;  /* 0x0000000510057210 */ /* 0x008fca0007f1e0ff */
[----:B------:R-:W-:-:S04]  /*6390*/  IMAD.X R21, RZ, RZ, R17, P0 ;  /* 0x000000ffff157224 */ /* 0x000fc800000e0611 */
[----:B------:R-:W-:-:S04]  /*63a0*/  IMAD.WIDE.U32 R6, R21, R12, RZ ;  /* 0x0000000c15067225 */ /* 0x000fc800078e00ff */
[----:B------:R-:W-:-:S04]  /*63b0*/  IMAD.WIDE.U32 R6, P0, R5, R13, R6 ;  /* 0x0000000d05067225 */ /* 0x000fc80007800006 */
[----:B-1----:R-:W-:-:S04]  /*63c0*/  IMAD.WIDE.U32 R4, R5, R12, RZ ;  /* 0x0000000c05047225 */ /* 0x002fc800078e00ff */
[----:B------:R-:W-:Y:S01]  /*63d0*/  IMAD.MOV.U32 R4, RZ, RZ, R7 ;  /* 0x000000ffff047224 */ /* 0x000fe200078e0007 */
[----:B------:R-:W-:Y:S01]  /*63e0*/  IADD3 RZ, P1, R5, R6, RZ ;  /* 0x0000000605ff7210 */ /* 0x000fe20007f3e0ff */
[----:B------:R-:W-:-:S04]  /*63f0*/  IMAD.X R5, RZ, RZ, RZ, P0 ;  /* 0x000000ffff057224 */ /* 0x000fc800000e06ff */
[----:B------:R-:W-:-:S04]  /*6400*/  IMAD.WIDE.U32.X R4, R21, R13, R4, P1 ;  /* 0x0000000d15047225 */ /* 0x000fc800008e0404 */
[----:B------:R-:W-:Y:S02]  /*6410*/  IMAD.MOV.U32 R7, RZ, RZ, R4 ;  /* 0x000000ffff077224 */ /* 0x000fe400078e0004 */
[----:B------:R-:W-:-:S07]  /*6420*/  IMAD.MOV.U32 R21, RZ, RZ, R5 ;  /* 0x000000ffff157224 */ /* 0x000fce00078e0005 */
.L_x_136:
[----:B------:R-:W-:Y:S01]  /*6430*/  ULDC UR4, c[0x0][0x154] ;  /* 0x0000550000047ab9 */ /* 0x000fe20000000800 */
[----:B------:R-:W3:Y:S01]  /*6440*/  LDC R13, c[0x0][0x148] ;  /* 0x00005200ff0d7b82 */ /* 0x000ee20000000800 */
[----:B------:R-:W-:Y:S01]  /*6450*/  FMUL R23, R23, UR4 ;  /* 0x0000000417177c20 */ /* 0x000fe20008400000 */
[----:B------:R-:W-:Y:S01]  /*6460*/  ISETP.NE.AND P2, PT, R2, 0x1, PT ;  /* 0x000000010200780c */ /* 0x000fe20003f45270 */
[----:B--2---:R-:W-:Y:S01]  /*6470*/  IMAD.MOV R6, RZ, RZ, -R14 ;  /* 0x000000ffff067224 */ /* 0x004fe200078e0a0e */
[-CC-:B------:R-:W-:Y:S02]  /*6480*/  SHF.R.U64 R14, R7, R20.reuse, R21.reuse ;  /* 0x00000014070e7219 */ /* 0x180fe40000001215 */
[----:B------:R-:W-:Y:S01]  /*6490*/  SHF.R.U32.HI R20, RZ, R20, R21 ;  /* 0x00000014ff147219 */ /* 0x000fe20000011615 */
[----:B------:R-:W2:Y:S01]  /*64a0*/  F2I.U32.TRUNC.NTZ R23, R23 ;  /* 0x0000001700177305 */ /* 0x000ea2000020f000 */
[----:B-1--4-:R-:W1:Y:S01]  /*64b0*/  LDC.64 R4, c[0x0][0x8c8] ;  /* 0x00023200ff047b82 */ /* 0x012e620000000a00 */
[----:B------:R-:W-:Y:S01]  /*64c0*/  IADD3 R21, P0, RZ, -R14, RZ ;  /* 0x8000000eff157210 */ /* 0x000fe20007f1e0ff */
[----:B------:R-:W-:-:S04]  /*64d0*/  IMAD R15, R22, R6, R15 ;  /* 0x00000006160f7224 */ /* 0x000fc800078e020f */
[----:B------:R-:W-:Y:S02]  /*64e0*/  IMAD.X R7, RZ, RZ, ~R20, P0 ;  /* 0x000000ffff077224 */ /* 0x000fe400000e0e14 */
[----:B------:R-:W4:Y:S01]  /*64f0*/  LDC R24, c[0x0][0x8c0] ;  /* 0x00023000ff187b82 */ /* 0x000f220000000800 */
[----:B--2---:R-:W-:-:S07]  /*6500*/  IMAD.MOV R12, RZ, RZ, -R23 ;  /* 0x000000ffff0c7224 */ /* 0x004fce00078e0a17 */
[----:B------:R-:W2:Y:S01]  /*6510*/  LDC R27, c[0x0][0x900] ;  /* 0x00024000ff1b7b82 */ /* 0x000ea20000000800 */
[----:B---3--:R-:W-:-:S07]  /*6520*/  @P2 IMAD R15, R13, R12, R18 ;  /* 0x0000000c0d0f2224 */ /* 0x008fce00078e0212 */
[----:B------:R-:W3:Y:S01]  /*6530*/  LDC.64 R12, c[0x0][0x8e8] ;  /* 0x00023a00ff0c7b82 */ /* 0x000ee20000000a00 */
[----:B-1----:R-:W-:-:S04]  /*6540*/  IMAD R6, R7, R4, RZ ;  /* 0x0000000407067224 */ /* 0x002fc800078e02ff */
[C---:B------:R-:W-:Y:S02]  /*6550*/  IMAD R7, R21.reuse, R5, R6 ;  /* 0x0000000515077224 */ /* 0x040fe400078e0206 */
[----:B------:R-:W-:Y:S01]  /*6560*/  IMAD.WIDE.U32 R4, R21, R4, R16 ;  /* 0x0000000415047225 */ /* 0x000fe200078e0010 */
[----:B------:R-:W1:Y:S03]  /*6570*/  LDC R6, c[0x0][0x8b0] ;  /* 0x00022c00ff067b82 */ /* 0x000e660000000800 */
[----:B------:R-:W-:-:S05]  /*6580*/  IMAD.IADD R5, R5, 0x1, R7 ;  /* 0x0000000105057824 */ /* 0x000fca00078e0207 */
[----:B------:R-:W2:Y:S01]  /*6590*/  LDC R25, c[0x0][0x8f0] ;  /* 0x00023c00ff197b82 */ /* 0x000ea20000000800 */
[-CC-:B----4-:R-:W-:Y:S02]  /*65a0*/  SHF.R.U64 R22, R4, R24.reuse, R5.reuse ;  /* 0x0000001804167219 */ /* 0x190fe40000001205 */
[----:B------:R-:W-:-:S05]  /*65b0*/  SHF.R.U32.HI R5, RZ, R24, R5 ;  /* 0x00000018ff057219 */ /* 0x000fca0000011605 */
[----:B------:R-:W4:Y:S01]  /*65c0*/  LDC R21, c[0x0][0x8e0] ;  /* 0x00023800ff157b82 */ /* 0x000f220000000800 */
[----:B---3--:R-:W-:-:S04]  /*65d0*/  ISETP.NE.U32.AND P0, PT, R12, RZ, PT ;  /* 0x000000ff0c00720c */ /* 0x008fc80003f05070 */
[----:B------:R-:W-:-:S03]  /*65e0*/  ISETP.NE.AND.EX P0, PT, R13, RZ, PT, P0 ;  /* 0x000000ff0d00720c */ /* 0x000fc60003f05300 */
[----:B------:R-:W3:Y:S01]  /*65f0*/  LDC R20, c[0x0][0x8b8] ;  /* 0x00022e00ff147b82 */ /* 0x000ee20000000800 */
[-CC-:B-1----:R-:W-:Y:S02]  /*6600*/  SHF.R.U64 R23, R22, R6.reuse, R5.reuse ;  /* 0x0000000616177219 */ /* 0x182fe40000001205 */
[----:B------:R-:W-:-:S04]  /*6610*/  SHF.R.U32.HI R4, RZ, R6, R5 ;  /* 0x00000006ff047219 */ /* 0x000fc80000011605 */
[-CC-:B--2---:R-:W-:Y:S01]  /*6620*/  SHF.R.U64 R24, R23, R27.reuse, R4.reuse ;  /* 0x0000001b17187219 */ /* 0x184fe20000001204 */
[----:B------:R-:W1:Y:S01]  /*6630*/  LDC R18, c[0x0][0x8a8] ;  /* 0x00022a00ff127b82 */ /* 0x000e620000000800 */
[----:B------:R-:W-:-:S03]  /*6640*/  SHF.R.U32.HI R27, RZ, R27, R4 ;  /* 0x0000001bff1b7219 */ /* 0x000fc60000011604 */
[----:B------:R-:W-:Y:S02]  /*6650*/  IMAD.MOV.U32 R4, RZ, RZ, R24 ;  /* 0x000000ffff047224 */ /* 0x000fe400078e0018 */
[----:B------:R-:W-:Y:S01]  /*6660*/  IMAD.MOV.U32 R5, RZ, RZ, R27 ;  /* 0x000000ffff057224 */ /* 0x000fe200078e001b */
[----:B------:R-:W-:Y:S06]  /*6670*/  @!P0 BRA `(.L_x_137) ;  /* 0x0000000000288947 */ /* 0x000fec0003800000 */
[----:B------:R-:W2:Y:S02]  /*6680*/  LDC R5, c[0x0][0x8f4] ;  /* 0x00023d00ff057b82 */ /* 0x000ea40000000800 */
[----:B--2---:R-:W-:-:S05]  /*6690*/  IADD3 R5, P0, R24, R5, RZ ;  /* 0x0000000518057210 */ /* 0x004fca0007f1e0ff */
[----:B------:R-:W-:-:S04]  /*66a0*/  IMAD.X R27, RZ, RZ, R27, P0 ;  /* 0x000000ffff1b7224 */ /* 0x000fc800000e061b */
[----:B------:R-:W-:-:S04]  /*66b0*/  IMAD.WIDE.U32 R6, R27, R12, RZ ;  /* 0x0000000c1b067225 */ /* 0x000fc800078e00ff */
[----:B------:R-:W-:-:S04]  /*66c0*/  IMAD.WIDE.U32 R6, P0, R5, R13, R6 ;  /* 0x0000000d05067225 */ /* 0x000fc80007800006 */
[----:B------:R-:W-:-:S04]  /*66d0*/  IMAD.WIDE.U32 R4, R5, R12, RZ ;  /* 0x0000000c05047225 */ /* 0x000fc800078e00ff */
[----:B------:R-:W-:Y:S01]  /*66e0*/  IMAD.MOV.U32 R4, RZ, RZ, R7 ;  /* 0x000000ffff047224 */ /* 0x000fe200078e0007 */
[----:B------:R-:W-:Y:S01]  /*66f0*/  IADD3 RZ, P1, R5, R6, RZ ;  /* 0x0000000605ff7210 */ /* 0x000fe20007f3e0ff */
[----:B------:R-:W-:-:S04]  /*6700*/  IMAD.X R5, RZ, RZ, RZ, P0 ;  /* 0x000000ffff057224 */ /* 0x000fc800000e06ff */
[----:B------:R-:W-:-:S08]  /*6710*/  IMAD.WIDE.U32.X R4, R27, R13, R4, P1 ;  /* 0x0000000d1b047225 */ /* 0x000fd000008e0404 */
.L_x_137:
[----:B------:R-:W-:Y:S01]  /*6720*/  SHF.R.U64 R4, R4, R25, R5 ;  /* 0x0000001904047219 */ /* 0x000fe20000001205 */
[----:B------:R-:W-:Y:S01]  /*6730*/  IMAD.MOV.U32 R6, RZ, RZ, R14 ;  /* 0x000000ffff067224 */ /* 0x000fe200078e000e */
[----:B------:R-:W-:Y:S02]  /*6740*/  LOP3.LUT R23, R23, R8, RZ, 0xc0, !PT ;  /* 0x0000000817177212 */ /* 0x000fe400078ec0ff */
[----:B------:R-:W-:Y:S01]  /*6750*/  LOP3.LUT R22, R22, R3, RZ, 0xc0, !PT ;  /* 0x0000000316167212 */ /* 0x000fe200078ec0ff */
[----:B------:R-:W-:Y:S02]  /*6760*/  IMAD.MOV R5, RZ, RZ, -R4 ;  /* 0x000000ffff057224 */ /* 0x000fe400078e0a04 */
[----:B------:R-:W-:Y:S02]  /*6770*/  IMAD R23, R4, UR13, R23 ;  /* 0x0000000d04177c24 */ /* 0x000fe4000f8e0217 */
[----:B----4-:R-:W-:Y:S02]  /*6780*/  IMAD R21, R5, R21, R24 ;  /* 0x0000001505157224 */ /* 0x010fe400078e0218 */
[----:B---3--:R-:W-:-:S02]  /*6790*/  IMAD R15, R23, R20, R15 ;  /* 0x00000014170f7224 */ /* 0x008fc400078e020f */
[----:B-1----:R-:W-:Y:S02]  /*67a0*/  IMAD R18, R21, R18, R22 ;  /* 0x0000001215127224 */ /* 0x002fe400078e0216 */
[----:B------:R-:W-:-:S03]  /*67b0*/  IMAD.MOV.U32 R4, RZ, RZ, 0x1 ;  /* 0x00000001ff047424 */ /* 0x000fc600078e00ff */
[----:B------:R-:W-:Y:S02]  /*67c0*/  SEL R7, R18, R15, !P2 ;  /* 0x0000000f12077207 */ /* 0x000fe40005000000 */
[----:B------:R-:W-:-:S07]  /*67d0*/  SEL R13, R15, R18, !P2 ;  /* 0x000000120f0d7207 */ /* 0x000fce0005000000 */
.L_x_135:
[----:B------:R-:W-:-:S13]  /*67e0*/  LOP3.LUT P0, RZ, R4, 0xff, RZ, 0xc0, !PT ;  /* 0x000000ff04ff7812 */ /* 0x000fda000780c0ff */
[----:B------:R-:W-:Y:S05]  /*67f0*/  @P0 BRA `(.L_x_138) ;  /* 0xfffffff0005c0947 */ /* 0x000fea000383ffff */
.L_x_106:
[----:B------:R-:W-:-:S13]  /*6800*/  ELECT P0, URZ, PT ;  /* 0x00000000003f782f */ /* 0x000fda0003800000 */
[----:B------:R-:W-:Y:S05]  /*6810*/  @!P0 BRA `(.L_x_9) ;  /* 0x0000001000488947 */ /* 0x000fea0003800000 */
[----:B------:R-:W-:-:S04]  /*6820*/  LOP3.LUT R19, R19, 0x2, RZ, 0xfc, !PT ;  /* 0x0000000213137812 */ /* 0x000fc800078efcff */
[----:B------:R-:W-:-:S13]  /*6830*/  ISETP.NE.AND P1, PT, R19, 0x3, PT ;  /* 0x000000031300780c */ /* 0x000fda0003f25270 */
[----:B------:R-:W-:Y:S05]  /*6840*/  @!P1 BRA `(.L_x_139) ;  /* 0x0000000000049947 */ /* 0x000fea0003800000 */
[----:B------:R-:W-:Y:S01]  /*6850*/  BPT.TRAP 0x1 ;  /* 0x000000040000795c */ /* 0x000fe20000300000 */
.L_x_139:
[----:B---3--:R-:W-:Y:S01]  /*6860*/  IMAD.U32 R4, RZ, RZ, UR36 ;  /* 0x00000024ff047e24 */ /* 0x008fe2000f8e00ff */
[----:B------:R-:W-:Y:S02]  /*6870*/  MOV R3, 0x400 ;  /* 0x0000040000037802 */ /* 0x000fe40000000f00 */
[----:B------:R-:W-:Y:S02]  /*6880*/  SHF.L.U32 R2, R0, 0x1f, RZ ;  /* 0x0000001f00027819 */ /* 0x000fe400000006ff */
[----:B------:R-:W-:-:S04]  /*6890*/  LEA R3, R4, R3, 0x18 ;  /* 0x0000000304037211 */ /* 0x000fc800078ec0ff */
[----:B------:R-:W1:Y:S02]  /*68a0*/  SYNCS.PHASECHK.TRANS64.TRYWAIT P0, [R3+URZ+0x60], R2 ;  /* 0x00006002030075a7 */ /* 0x000e64000800017f */
[----:B-1----:R-:W-:Y:S05]  /*68b0*/  @!P0 BRA `(.L_x_140) ;  /* 0x0000001400208947 */ /* 0x002fea0003800000 */
.L_x_174:
[----:B------:R-:W-:Y:S05]  /*68c0*/  @!P1 BRA `(.L_x_141) ;  /* 0x0000000000049947 */ /* 0x000fea0003800000 */
[----:B------:R-:W-:Y:S01]  /*68d0*/  BPT.TRAP 0x1 ;  /* 0x000000040000795c */ /* 0x000fe20000300000 */
.L_x_141:
[----:B------:R-:W3:Y:S02]  /*68e0*/  SYNCS.PHASECHK.TRANS64.TRYWAIT P0, [R3+URZ+0x68], R2 ;  /* 0x00006802030075a7 */ /* 0x000ee4000800017f */
[----:B---3--:R-:W-:Y:S05]  /*68f0*/  @!P0 BRA `(.L_x_142) ;  /* 0x0000001400248947 */ /* 0x008fea0003800000 */
.L_x_175:
[----:B------:R-:W-:Y:S05]  /*6900*/  @!P1 BRA `(.L_x_143) ;  /* 0x0000000000049947 */ /* 0x000fea0003800000 */
[----:B------:R-:W-:Y:S01]  /*6910*/  BPT.TRAP 0x1 ;  /* 0x000000040000795c */ /* 0x000fe20000300000 */
.L_x_143:
[----:B------:R-:W1:Y:S02]  /*6920*/  SYNCS.PHASECHK.TRANS64.TRYWAIT P0, [R3+URZ+0x70], R2 ;  /* 0x00007002030075a7 */ /* 0x000e64000800017f */
[----:B-1----:R-:W-:Y:S05]  /*6930*/  @!P0 BRA `(.L_x_144) ;  /* 0x0000001400288947 */ /* 0x002fea0003800000 */
.L_x_176:
[----:B------:R-:W-:Y:S05]  /*6940*/  @!P1 BRA `(.L_x_145) ;  /* 0x0000000000049947 */ /* 0x000fea0003800000 */
[----:B------:R-:W-:Y:S01]  /*6950*/  BPT.TRAP 0x1 ;  /* 0x000000040000795c */ /* 0x000fe20000300000 */
.L_x_145:
[----:B------:R-:W-:-:S07]  /*6960*/  SHF.L.U32 R0, R0, 0x1f, RZ ;  /* 0x0000001f00007819 */ /* 0x000fce00000006ff */
.L_x_146:
[----:B------:R1:W1:Y:S02]  /*6970*/  SYNCS.PHASECHK.TRANS64.TRYWAIT P0, [R3+URZ+0x78], R0 ;  /* 0x00007800030075a7 */ /* 0x000264000800017f */
[----:B-1----:R-:W-:Y:S05]  /*6980*/  @!P0 NANOSLEEP.SYNCS 0x989680 ;  /* 0x009896800000895d */ /* 0x002fea0003900000 */
[----:B------:R-:W1:Y:S02]  /*6990*/  @!P0 SYNCS.PHASECHK.TRANS64 P0, [R3+URZ+0x78], R0 ;  /* 0x00007800030085a7 */ /* 0x000e64000800007f */
[----:B-1----:R-:W-:Y:S05]  /*69a0*/  @P0 BRA `(.L_x_9) ;  /* 0x0000000c00e40947 */ /* 0x002fea0003800000 */
[----:B------:R-:W-:Y:S05]  /*69b0*/  BRA `(.L_x_146) ;  /* 0xfffffffc00ec7947 */ /* 0x000fea000383ffff */
.L_x_101:
[----:B------:R-:W-:Y:S01]  /*69c0*/  LOP3.LUT P0, RZ, R11, 0xff, RZ, 0xc0, !PT ;  /* 0x000000ff0bff7812 */ /* 0x000fe2000780c0ff */
[----:B------:R-:W-:Y:S02]  /*69d0*/  IMAD.MOV.U32 R3, RZ, RZ, 0x1 ;  /* 0x00000001ff037424 */ /* 0x000fe400078e00ff */
[----:B------:R-:W-:-:S10]  /*69e0*/  IMAD.MOV.U32 R0, RZ, RZ, RZ ;  /* 0x000000ffff007224 */ /* 0x000fd400078e00ff */
[----:B------:R-:W-:Y:S05]  /*69f0*/  @!P0 BRA `(.L_x_147) ;  /* 0x0000000c001c8947 */ /* 0x000fea0003800000 */
[----:B------:R-:W1:Y:S01]  /*6a00*/  LDC R0, c[0x0][0x28c] ;  /* 0x0000a300ff007b82 */ /* 0x000e620000000800 */
[C---:B------:R-:W-:Y:S01]  /*6a10*/  LOP3.LUT P2, RZ, R18.reuse, 0x7f, RZ, 0xc0, !PT ;  /* 0x0000007f12ff7812 */ /* 0x040fe2000784c0ff */
[----:B------:R-:W-:Y:S01]  /*6a20*/  ULDC UR5, c[0x0][0x900] ;  /* 0x0002400000057ab9 */ /* 0x000fe20000000800 */
[----:B------:R-:W-:Y:S01]  /*6a30*/  LOP3.LUT P0, RZ, R18, 0x1f, RZ, 0xc0, !PT ;  /* 0x0000001f12ff7812 */ /* 0x000fe2000780c0ff */
[----:B------:R-:W-:Y:S01]  /*6a40*/  UMOV UR6, 0xffffffff ;  /* 0xffffffff00067882 */ /* 0x000fe20000000000 */
[----:B------:R-:W-:Y:S01]  /*6a50*/  BSSY B0, `(.L_x_147) ;  /* 0x00000c1000007945 */ /* 0x000fe20003800000 */
[----:B------:R-:W-:Y:S01]  /*6a60*/  USHF.L.U32 UR6, UR6, UR5, URZ ;  /* 0x0000000506067299 */ /* 0x000fe2000800063f */
[----:B------:R-:W-:Y:S01]  /*6a70*/  IMAD.MOV.U32 R10, RZ, RZ, 0x1 ;  /* 0x00000001ff0a7424 */ /* 0x000fe200078e00ff */
[----:B------:R-:W-:Y:S01]  /*6a80*/  LOP3.LUT R18, R22, 0x2, RZ, 0xfc, !PT ;  /* 0x0000000216127812 */ /* 0x000fe200078efcff */
[----:B------:R-:W-:Y:S01]  /*6a90*/  ULDC UR4, c[0x0][0x8a8] ;  /* 0x00022a0000047ab9 */ /* 0x000fe20000000800 */
[----:B------:R-:W-:Y:S01]  /*6aa0*/  PLOP3.LUT P0, PT, P0, P2, PT, 0x8a, 0x0 ;  /* 0x000000000000781c */ /* 0x000fe20000705172 */
[----:B------:R-:W-:-:S02]  /*6ab0*/  UIADD3 UR15, UR4, -0x1, URZ ;  /* 0xffffffff040f7890 */ /* 0x000fc4000fffe03f */
[----:B------:R-:W-:Y:S02]  /*6ac0*/  USHF.L.U32 UR17, UR37, UR5, URZ ;  /* 0x0000000525117299 */ /* 0x000fe4000800063f */
[----:B------:R-:W-:Y:S01]  /*6ad0*/  ULOP3.LUT UR16, URZ, UR6, URZ, 0x33, !UPT ;  /* 0x000000063f107292 */ /* 0x000fe2000f8e333f */
[----:B------:R-:W-:Y:S01]  /*6ae0*/  ULDC.64 UR20, c[0x0][0x198] ;  /* 0x0000660000147ab9 */ /* 0x000fe20000000a00 */
[----:B-1----:R-:W-:-:S05]  /*6af0*/  VIADD R0, R0, 0x3f ;  /* 0x0000003f00007836 */ /* 0x002fca0000000000 */
[----:B------:R-:W-:-:S04]  /*6b00*/  SHF.R.S32.HI R3, RZ, 0x1f, R0 ;  /* 0x0000001fff037819 */ /* 0x000fc80000011400 */
[----:B------:R-:W-:Y:S01]  /*6b10*/  LEA.HI R3, R3, R0, RZ, 0x6 ;  /* 0x0000000003037211 */ /* 0x000fe200078f30ff */
[----:B------:R-:W-:-:S03]  /*6b20*/  IMAD.MOV.U32 R0, RZ, RZ, RZ ;  /* 0x000000ffff007224 */ /* 0x000fc600078e00ff */
[----:B------:R-:W-:Y:S01]  /*6b30*/  SHF.R.S32.HI R11, RZ, 0x6, R3 ;  /* 0x00000006ff0b7819 */ /* 0x000fe20000011403 */
[----:B------:R-:W-:-:S04]  /*6b40*/  IMAD.MOV.U32 R3, RZ, RZ, 0x1 ;  /* 0x00000001ff037424 */ /* 0x000fc800078e00ff */
[----:B------:R-:W-:-:S07]  /*6b50*/  VIADD R12, R11, 0x1 ;  /* 0x000000010b0c7836 */ /* 0x000fce0000000000 */
.L_x_159:
[----:B------:R-:W-:-:S03]  /*6b60*/  UMOV UR4, 0xffffffff ;  /* 0xffffffff00047882 */ /* 0x000fc60000000000 */
[----:B------:R-:W-:Y:S05]  /*6b70*/  BRA.DIV UR4, `(.L_x_148) ;  /* 0x0000001204ac7947 */ /* 0x000fea000b800000 */
[----:B------:R-:W-:-:S13]  /*6b80*/  ELECT P6, URZ, PT ;  /* 0x00000000003f782f */ /* 0x000fda00038c0000 */
.L_x_179:
[----:B------:R-:W1:Y:S01]  /*6b90*/  LDC R4, c[0x0][0x28c] ;  /* 0x0000a300ff047b82 */ /* 0x000e620000000800 */
[----:B------:R-:W-:Y:S01]  /*6ba0*/  BSSY B1, `(.L_x_149) ;  /* 0x0000037000017945 */ /* 0x000fe20003800000 */
[----:B-1----:R-:W-:-:S13]  /*6bb0*/  ISETP.LT.OR P6, PT, R4, 0x1, !P6 ;  /* 0x000000010400780c */ /* 0x002fda00077c1670 */
[----:B------:R-:W-:Y:S05]  /*6bc0*/  @P6 BRA `(.L_x_150) ;  /* 0x0000000000d06947 */ /* 0x000fea0003800000 */
[----:B------:R-:W-:Y:S02]  /*6bd0*/  IMAD.SHL.U32 R14, R7, 0x40, RZ ;  /* 0x00000040070e7824 */ /* 0x000fe400078e00ff */
[----:B------:R-:W-:Y:S02]  /*6be0*/  IMAD.SHL.U32 R13, R13, 0x100, RZ ;  /* 0x000001000d0d7824 */ /* 0x000fe400078e00ff */
[----:B------:R-:W-:Y:S02]  /*6bf0*/  IMAD.MOV.U32 R19, RZ, RZ, RZ ;  /* 0x000000ffff137224 */ /* 0x000fe400078e00ff */
[----:B------:R-:W-:Y:S02]  /*6c00*/  IMAD.MOV.U32 R4, RZ, RZ, R12 ;  /* 0x000000ffff047224 */ /* 0x000fe400078e000c */
[----:B------:R-:W-:Y:S02]  /*6c10*/  IMAD.MOV.U32 R5, RZ, RZ, R3 ;  /* 0x000000ffff057224 */ /* 0x000fe400078e0003 */
[----:B------:R-:W-:-:S07]  /*6c20*/  IMAD.MOV.U32 R7, RZ, RZ, R0 ;  /* 0x000000ffff077224 */ /* 0x000fce00078e0000 */
.L_x_154:
[----:B------:R-:W1:Y:S01]  /*6c30*/  S2R R9, SR_CgaCtaId ;  /* 0x0000000000097919 */ /* 0x000e620000008800 */
[----:B------:R-:W-:-:S04]  /*6c40*/  MOV R8, 0x400 ;  /* 0x0000040000087802 */ /* 0x000fc80000000f00 */
[----:B-1----:R-:W-:Y:S02]  /*6c50*/  LEA R20, R9, R8, 0x18 ;  /* 0x0000000809147211 */ /* 0x002fe400078ec0ff */
[----:B------:R-:W-:Y:S01]  /*6c60*/  SHF.L.U32 R8, R5, 0x1f, RZ ;  /* 0x0000001f05087819 */ /* 0x000fe200000006ff */
[----:B------:R-:W1:Y:S02]  /*6c70*/  @!P2 LDC R9, c[0x0][0x500] ;  /* 0x00014000ff09ab82 */ /* 0x000e640000000800 */
[----:B------:R-:W-:-:S04]  /*6c80*/  IMAD R15, R7, 0x8, R20 ;  /* 0x00000008070f7824 */ /* 0x000fc800078e0214 */
[----:B------:R-:W2:Y:S02]  /*6c90*/  SYNCS.PHASECHK.TRANS64.TRYWAIT P1, [R15+URZ+0x20], R8 ;  /* 0x000020080f0075a7 */ /* 0x000ea4000802017f */
[----:B--2---:R-:W-:Y:S05]  /*6ca0*/  @!P1 BRA `(.L_x_151) ;  /* 0x0000001000809947 */ /* 0x004fea0003800000 */
.L_x_180:
[----:B--2---:R-:W-:Y:S01]  /*6cb0*/  PRMT R8, R18, 0x9910, RZ ;  /* 0x0000991012087816 */ /* 0x004fe200000000ff */
[----:B-1----:R1:W-:Y:S03]  /*6cc0*/  @!P2 SYNCS.ARRIVE.TRANS64 RZ, [R15+URZ], R9 ;  /* 0x000000090fffa9a7 */ /* 0x0023e6000800003f */
[----:B------:R-:W-:-:S13]  /*6cd0*/  ISETP.NE.AND P1, PT, R8, 0x2, PT ;  /* 0x000000020800780c */ /* 0x000fda0003f25270 */
[----:B-1----:R-:W-:Y:S05]  /*6ce0*/  @P1 BRA `(.L_x_152) ;  /* 0x0000000000041947 */ /* 0x002fea0003800000 */
[----:B------:R-:W-:Y:S01]  /*6cf0*/  BPT.TRAP 0x1 ;  /* 0x000000040000795c */ /* 0x000fe20000300000 */
.L_x_152:
[----:B------:R-:W-:Y:S05]  /*6d00*/  @P0 BRA `(.L_x_153) ;  /* 0x0000000000040947 */ /* 0x000fea0003800000 */
[----:B------:R-:W-:Y:S01]  /*6d10*/  BPT.TRAP 0x1 ;  /* 0x000000040000795c */ /* 0x000fe20000300000 */
.L_x_153:
[--C-:B------:R-:W-:Y:S01]  /*6d20*/  IMAD R8, R7, 0x8000, R20.reuse ;  /* 0x0000800007087824 */ /* 0x100fe200078e0214 */
[----:B------:R-:W-:Y:S01]  /*6d30*/  R2UR UR9, R15 ;  /* 0x000000000f0972ca */ /* 0x000fe200000e0000 */
[C---:B------:R-:W-:Y:S01]  /*6d40*/  IMAD R20, R7.reuse, 0x2000, R20 ;  /* 0x0000200007147824 */ /* 0x040fe200078e0214 */
[----:B------:R-:W-:Y:S01]  /*6d50*/  UIADD3 UR4, UP0, UR20, 0xf0, URZ ;  /* 0x000000f014047890 */ /* 0x000fe2000ff1e03f */
[----:B------:R-:W-:Y:S01]  /*6d60*/  VIADD R4, R4, 0xffffffff ;  /* 0xffffffff04047836 */ /* 0x000fe20000000000 */
[----:B------:R-:W-:Y:S01]  /*6d70*/  R2UR UR5, R8 ;  /* 0x00000000080572ca */ /* 0x000fe200000e0000 */
[----:B------:R-:W-:Y:S01]  /*6d80*/  UIADD3 UR22, UP1, UR20, 0x1f0, URZ ;  /* 0x000001f014167890 */ /* 0x000fe2000ff3e03f */
[----:B------:R-:W-:Y:S01]  /*6d90*/  R2UR UR8, R20 ;  /* 0x00000000140872ca */ /* 0x000fe200000e0000 */
[----:B------:R-:W-:Y:S01]  /*6da0*/  VIADD R7, R7, 0x1 ;  /* 0x0000000107077836 */ /* 0x000fe20000000000 */
[----:B------:R-:W-:Y:S01]  /*6db0*/  R2UR UR11, R13 ;  /* 0x000000000d0b72ca */ /* 0x000fe200000e0000 */
[----:B------:R-:W-:Y:S01]  /*6dc0*/  UIADD3.X UR23, URZ, UR21, URZ, UP1, !UPT ;  /* 0x000000153f177290 */ /* 0x000fe20008ffe43f */
[C---:B------:R-:W-:Y:S01]  /*6dd0*/  R2UR UR10, R19.reuse ;  /* 0x00000000130a72ca */ /* 0x040fe200000e0000 */
[----:B------:R-:W-:Y:S01]  /*6de0*/  UMOV UR6, 0x0 ;  /* 0x0000000000067882 */ /* 0x000fe20000000000 */
[----:B------:R-:W-:Y:S01]  /*6df0*/  R2UR UR12, R6 ;  /* 0x00000000060c72ca */ /* 0x000fe200000e0000 */
[----:B------:R-:W-:Y:S01]  /*6e00*/  UMOV UR7, 0x10000000 ;  /* 0x1000000000077882 */ /* 0x000fe20000000000 */
[----:B------:R-:W-:Y:S01]  /*6e10*/  R2UR UR18, R14 ;  /* 0x000000000e1272ca */ /* 0x000fe200000e0000 */
[----:B------:R-:W-:Y:S01]  /*6e20*/  VIADD R19, R19, 0x40 ;  /* 0x0000004013137836 */ /* 0x000fe20000000000 */
[----:B------:R-:W-:Y:S01]  /*6e30*/  ISETP.GT.AND P3, PT, R4, 0x1, PT ;  /* 0x000000010400780c */ /* 0x000fe20003f64270 */
[----:B------:R-:W-:Y:S01]  /*6e40*/  UIADD3 UR13, UR5, 0x8400, URZ ;  /* 0x00008400050d7890 */ /* 0x000fe2000fffe03f */
[----:B------:R-:W-:Y:S01]  /*6e50*/  ISETP.NE.AND P1, PT, R7, 0x4, PT ;  /* 0x000000040700780c */ /* 0x000fe20003f25270 */
[----:B------:R-:W-:-:S02]  /*6e60*/  UIADD3.X UR5, URZ, UR21, URZ, UP0, !UPT ;  /* 0x000000153f057290 */ /* 0x000fc400087fe43f */
[----:B------:R-:W-:Y:S01]  /*6e70*/  UIADD3 UR14, UR8, 0x28400, URZ ;  /* 0x00028400080e7890 */ /* 0x000fe2000fffe03f */
[----:B------:R-:W-:Y:S02]  /*6e80*/  SEL R8, RZ, 0x1, P1 ;  /* 0x00000001ff087807 */ /* 0x000fe40000800000 */
[----:B------:R-:W-:Y:S01]  /*6e90*/  UMOV UR8, UR13 ;  /* 0x0000000d00087c82 */ /* 0x000fe20008000000 */
[----:B------:R-:W-:Y:S02]  /*6ea0*/  SEL R7, R7, RZ, P1 ;  /* 0x000000ff07077207 */ /* 0x000fe40000800000 */
[----:B------:R-:W-:Y:S01]  /*6eb0*/  LOP3.LUT R5, R5, R8, RZ, 0x3c, !PT ;  /* 0x0000000805057212 */ /* 0x000fe200078e3cff */
[----:B------:R1:W-:Y:S02]  /*6ec0*/  UTMALDG.3D [UR8], [UR4], desc[UR6] ;  /* 0x00000608040075b4 */ /* 0x0003e40008011000 */
[----:B-1----:R-:W-:Y:S01]  /*6ed0*/  UMOV UR8, UR14 ;  /* 0x0000000e00087c82 */ /* 0x002fe20008000000 */
[----:B------:R-:W-:-:S02]  /*6ee0*/  UMOV UR11, UR18 ;  /* 0x00000012000b7c82 */ /* 0x000fc40008000000 */
[----:B------:R1:W-:Y:S02]  /*6ef0*/  UTMALDG.3D [UR8], [UR22], desc[UR6] ;  /* 0x00000608160075b4 */ /* 0x0003e40008011000 */
[----:B-1----:R-:W-:Y:S05]  /*6f00*/  @P3 BRA `(.L_x_154) ;  /* 0xfffffffc00483947 */ /* 0x002fea000383ffff */
.L_x_150:
[----:B------:R-:W-:Y:S05]  /*6f10*/  BSYNC B1 ;  /* 0x0000000000017941 */ /* 0x000fea0003800000 */
.L_x_149:
[----:B------:R-:W-:Y:S01]  /*6f20*/  LOP3.LUT P3, RZ, R10, 0xff, RZ, 0xc0, !PT ;  /* 0x000000ff0aff7812 */ /* 0x000fe2000786c0ff */
[----:B------:R-:W-:Y:S01]  /*6f30*/  IMAD.IADD R0, R11, 0x1, R0 ;  /* 0x000000010b007824 */ /* 0x000fe200078e0200 */
[----:B------:R-:W-:Y:S01]  /*6f40*/  IADD3 R16, P4, R16, UR40, RZ ;  /* 0x0000002810107c10 */ /* 0x000fe2000ff9e0ff */
[----:B------:R-:W-:Y:S01]  /*6f50*/  ULDC.64 UR4, c[0x0][0x8f8] ;  /* 0x00023e0000047ab9 */ /* 0x000fe20000000a00 */
[----:B------:R-:W-:Y:S01]  /*6f60*/  BSSY B1, `(.L_x_155) ;  /* 0x000006d000017945 */ /* 0x000fe20003800000 */
[----:B------:R-:W-:Y:S01]  /*6f70*/  IMAD.MOV.U32 R13, RZ, RZ, -0x1 ;  /* 0xffffffffff0d7424 */ /* 0x000fe200078e00ff */
[----:B------:R-:W-:Y:S01]  /*6f80*/  SHF.R.U32.HI R4, RZ, 0x2, R0 ;  /* 0x00000002ff047819 */ /* 0x000fe20000011600 */
[----:B------:R-:W-:Y:S01]  /*6f90*/  IMAD.MOV.U32 R7, RZ, RZ, -0x1 ;  /* 0xffffffffff077424 */ /* 0x000fe200078e00ff */
[----:B------:R-:W-:Y:S02]  /*6fa0*/  ISETP.GT.U32.AND P1, PT, R0, 0x3, PT ;  /* 0x000000030000780c */ /* 0x000fe40003f24070 */
[----:B------:R-:W-:-:S02]  /*6fb0*/  LOP3.LUT R4, R4, 0x1, RZ, 0xc0, !PT ;  /* 0x0000000104047812 */ /* 0x000fc400078ec0ff */
[----:B------:R-:W-:Y:S01]  /*6fc0*/  ISETP.LT.U32.AND P1, PT, R11, 0x4, P1 ;  /* 0x000000040b00780c */ /* 0x000fe20000f21070 */
[----:B------:R-:W1:Y:S01]  /*6fd0*/  @P3 S2R R6, SR_CgaCtaId ;  /* 0x0000000000063919 */ /* 0x000e620000008800 */
[----:B------:R-:W-:Y:S02]  /*6fe0*/  @P3 MOV R5, 0x400 ;  /* 0x0000040000053802 */ /* 0x000fe40000000f00 */
[----:B------:R-:W-:Y:S02]  /*6ff0*/  IADD3.X R17, R17, UR38, RZ, P4, !PT ;  /* 0x0000002611117c10 */ /* 0x000fe4000a7fe4ff */
[----:B------:R-:W-:Y:S02]  /*7000*/  ISETP.GE.U32.AND P4, PT, R16, UR4, PT ;  /* 0x0000000410007c0c */ /* 0x000fe4000bf86070 */
[----:B------:R-:W-:Y:S02]  /*7010*/  LOP3.LUT R0, R0, 0x3, RZ, 0xc0, !PT ;  /* 0x0000000300007812 */ /* 0x000fe400078ec0ff */
[----:B------:R-:W-:-:S02]  /*7020*/  PRMT R10, RZ, 0x7610, R10 ;  /* 0x00007610ff0a7816 */ /* 0x000fc4000000000a */
[----:B-1----:R-:W-:Y:S01]  /*7030*/  @P3 LEA R5, R6, R5, 0x18 ;  /* 0x0000000506053211 */ /* 0x002fe200078ec0ff */
[----:B------:R-:W-:-:S03]  /*7040*/  IMAD.MOV.U32 R6, RZ, RZ, -0x1 ;  /* 0xffffffffff067424 */ /* 0x000fc600078e00ff */
[----:B------:R1:W-:Y:S01]  /*7050*/  @P3 SYNCS.ARRIVE.TRANS64.A1T0 RZ, [R5+URZ+0x88], RZ ;  /* 0x000088ff05ff39a7 */ /* 0x0003e2000810003f */
[----:B------:R-:W-:Y:S02]  /*7060*/  ISETP.NE.U32.AND P3, PT, R4, 0x1, PT ;  /* 0x000000010400780c */ /* 0x000fe40003f65070 */
[----:B------:R-:W-:Y:S02]  /*7070*/  SEL R4, RZ, 0x1, !P1 ;  /* 0x00000001ff047807 */ /* 0x000fe40004800000 */
[----:B------:R-:W-:Y:S02]  /*7080*/  ISETP.GE.U32.AND.EX P1, PT, R17, UR5, PT, P4 ;  /* 0x0000000511007c0c */ /* 0x000fe4000bf26140 */
[----:B------:R-:W-:-:S04]  /*7090*/  ISETP.GT.U32.AND P3, PT, R11, 0x3, !P3 ;  /* 0x000000030b00780c */ /* 0x000fc80005f64070 */
[----:B-1----:R-:W-:-:S04]  /*70a0*/  SEL R5, RZ, 0x1, !P3 ;  /* 0x00000001ff057807 */ /* 0x002fc80005800000 */
[--C-:B------:R-:W-:Y:S02]  /*70b0*/  LOP3.LUT R3, R5, R3, R4.reuse, 0x96, !PT ;  /* 0x0000000305037212 */ /* 0x100fe400078e9604 */
[----:B------:R-:W-:Y:S01]  /*70c0*/  PRMT R4, RZ, 0x7610, R4 ;  /* 0x00007610ff047816 */ /* 0x000fe20000000004 */
[----:B------:R-:W-:Y:S06]  /*70d0*/  @P1 BRA `(.L_x_156) ;  /* 0x0000000400541947 */ /* 0x000fec0003800000 */
[----:B------:R-:W-:Y:S01]  /*70e0*/  ULDC.64 UR4, c[0x0][0x8d0] ;  /* 0x0002340000047ab9 */ /* 0x000fe20000000a00 */
[----:B------:R-:W1:Y:S01]  /*70f0*/  S2R R14, SR_CTAID.X ;  /* 0x00000000000e7919 */ /* 0x000e620000002500 */
[----:B------:R-:W-:Y:S01]  /*7100*/  ISETP.NE.U32.AND P1, PT, RZ, UR4, PT ;  /* 0x00000004ff007c0c */ /* 0x000fe2000bf25070 */
[----:B------:R-:W-:Y:S01]  /*7110*/  ULDC UR7, c[0x0][0x8d8] ;  /* 0x0002360000077ab9 */ /* 0x000fe20000000800 */
[----:B------:R-:W-:Y:S01]  /*7120*/  IMAD.MOV.U32 R4, RZ, RZ, R16 ;  /* 0x000000ffff047224 */ /* 0x000fe200078e0010 */
[----:B------:R-:W2:Y:S01]  /*7130*/  S2R R13, SR_CTAID.Y ;  /* 0x00000000000d7919 */ /* 0x000ea20000002600 */
[----:B------:R-:W-:Y:S01]  /*7140*/  ISETP.NE.AND.EX P1, PT, RZ, UR5, PT, P1 ;  /* 0x00000005ff007c0c */ /* 0x000fe2000bf25310 */
[----:B------:R-:W-:-:S12]  /*7150*/  IMAD.MOV.U32 R5, RZ, RZ, R17 ;  /* 0x000000ffff057224 */ /* 0x000fd800078e0011 */
[----:B------:R-:W-:Y:S05]  /*7160*/  @!P1 BRA `(.L_x_157) ;  /* 0x0000000000289947 */ /* 0x000fea0003800000 */
[----:B------:R-:W-:Y:S02]  /*7170*/  ULDC UR6, c[0x0][0x8dc] ;  /* 0x0002370000067ab9 */ /* 0x000fe40000000800 */
[----:B------:R-:W-:-:S05]  /*7180*/  IADD3 R9, P1, R16, UR6, RZ ;  /* 0x0000000610097c10 */ /* 0x000fca000ff3e0ff */
[----:B------:R-:W-:-:S04]  /*7190*/  IMAD.X R15, RZ, RZ, R17, P1 ;  /* 0x000000ffff0f7224 */ /* 0x000fc800008e0611 */
[----:B------:R-:W-:-:S04]  /*71a0*/  IMAD.WIDE.U32 R6, R15, UR4, RZ ;  /* 0x000000040f067c25 */ /* 0x000fc8000f8e00ff */
[----:B------:R-:W-:-:S04]  /*71b0*/  IMAD.WIDE.U32 R6, P1, R9, UR5, R6 ;  /* 0x0000000509067c25 */ /* 0x000fc8000f820006 */
[----:B------:R-:W-:-:S04]  /*71c0*/  IMAD.WIDE.U32 R8, R9, UR4, RZ ;  /* 0x0000000409087c25 */ /* 0x000fc8000f8e00ff */
[----:B------:R-:W-:Y:S01]  /*71d0*/  IMAD.X R5, RZ, RZ, RZ, P1 ;  /* 0x000000ffff057224 */ /* 0x000fe200008e06ff */
[----:B------:R-:W-:Y:S01]  /*71e0*/  IADD3 RZ, P1, R9, R6, RZ ;  /* 0x0000000609ff7210 */ /* 0x000fe20007f3e0ff */
[----:B------:R-:W-:-:S04]  /*71f0*/  IMAD.MOV.U32 R4, RZ, RZ, R7 ;  /* 0x000000ffff047224 */ /* 0x000fc800078e0007 */
[----:B------:R-:W-:-:S08]  /*7200*/  IMAD.WIDE.U32.X R4, R15, UR5, R4, P1 ;  /* 0x000000050f047c25 */ /* 0x000fd000088e0404 */
.L_x_157:
[--C-:B------:R-:W-:Y:S01]  /*7210*/  SHF.R.U64 R8, R4, UR7, R5.reuse ;  /* 0x0000000704087c19 */ /* 0x100fe20008001205 */
[----:B------:R-:W-:Y:S01]  /*7220*/  ULDC.64 UR4, c[0x0][0x8c8] ;  /* 0x0002320000047ab9 */ /* 0x000fe20000000a00 */
[----:B------:R-:W-:Y:S01]  /*7230*/  SHF.R.U32.HI R4, RZ, UR7, R5 ;  /* 0x00000007ff047c19 */ /* 0x000fe20008011605 */
[----:B------:R-:W3:Y:S01]  /*7240*/  LDC R25, c[0x0][0x144] ;  /* 0x00005100ff197b82 */ /* 0x000ee20000000800 */
[----:B------:R-:W-:Y:S01]  /*7250*/  IADD3 R7, P1, RZ, -R8, RZ ;  /* 0x80000008ff077210 */ /* 0x000fe20007f3e0ff */
[----:B------:R-:W-:Y:S01]  /*7260*/  ULDC.64 UR8, c[0x0][0x8e8] ;  /* 0x00023a0000087ab9 */ /* 0x000fe20000000a00 */
[----:B-1----:R-:W-:Y:S01]  /*7270*/  I2FP.F32.U32 R9, R14 ;  /* 0x0000000e00097245 */ /* 0x002fe20000201000 */
[----:B------:R-:W-:Y:S02]  /*7280*/  ULDC UR6, c[0x0][0x8b0] ;  /* 0x00022c0000067ab9 */ /* 0x000fe40000000800 */
[----:B------:R-:W-:Y:S01]  /*7290*/  IMAD.X R4, RZ, RZ, ~R4, P1 ;  /* 0x000000ffff047224 */ /* 0x000fe200008e0e04 */
[----:B------:R-:W-:Y:S01]  /*72a0*/  ISETP.NE.U32.AND P1, PT, RZ, UR8, PT ;  /* 0x00000008ff007c0c */ /* 0x000fe2000bf25070 */
[----:B------:R-:W1:Y:S02]  /*72b0*/  LDC R20, c[0x0][0x148] ;  /* 0x00005200ff147b82 */ /* 0x000e640000000800 */
[----:B------:R-:W-:Y:S01]  /*72c0*/  IMAD R6, R4, UR4, RZ ;  /* 0x0000000404067c24 */ /* 0x000fe2000f8e02ff */
[----:B------:R-:W-:Y:S01]  /*72d0*/  ISETP.NE.AND.EX P1, PT, RZ, UR9, PT, P1 ;  /* 0x00000009ff007c0c */ /* 0x000fe2000bf25310 */
[----:B------:R-:W-:Y:S01]  /*72e0*/  IMAD.WIDE.U32 R4, R7, UR4, R16 ;  /* 0x0000000407047c25 */ /* 0x000fe2000f8e0010 */
[----:B------:R-:W-:-:S03]  /*72f0*/  ULDC UR4, c[0x0][0x150] ;  /* 0x0000540000047ab9 */ /* 0x000fc60000000800 */
[----:B------:R-:W-:Y:S02]  /*7300*/  IMAD R7, R7, UR5, R6 ;  /* 0x0000000507077c24 */ /* 0x000fe4000f8e0206 */
[----:B------:R-:W-:Y:S01]  /*7310*/  FMUL R6, R9, UR4 ;  /* 0x0000000409067c20 */ /* 0x000fe20008400000 */
[----:B------:R-:W-:Y:S01]  /*7320*/  ULDC UR4, c[0x0][0x8c0] ;  /* 0x0002300000047ab9 */ /* 0x000fe20000000800 */
[----:B------:R-:W-:Y:S01]  /*7330*/  ULDC UR5, c[0x0][0x154] ;  /* 0x0000550000057ab9 */ /* 0x000fe20000000800 */
[----:B------:R-:W-:-:S03]  /*7340*/  IMAD.IADD R5, R5, 0x1, R7 ;  /* 0x0000000105057824 */ /* 0x000fc600078e0207 */
[----:B------:R-:W4:Y:S02]  /*7350*/  F2I.U32.TRUNC.NTZ R6, R6 ;  /* 0x0000000600067305 */ /* 0x000f24000020f000 */
[----:B------:R-:W-:Y:S02]  /*7360*/  SHF.R.U64 R9, R4, UR4, R5 ;  /* 0x0000000404097c19 */ /* 0x000fe40008001205 */
[----:B--2---:R-:W-:-:S05]  /*7370*/  I2FP.F32.U32 R4, R13 ;  /* 0x0000000d00047245 */ /* 0x004fca0000201000 */
[----:B------:R-:W-:Y:S01]  /*7380*/  FMUL R21, R4, UR5 ;  /* 0x0000000504157c20 */ /* 0x000fe20008400000 */
[----:B------:R-:W-:Y:S01]  /*7390*/  SHF.R.U32.HI R4, RZ, UR4, R5 ;  /* 0x00000004ff047c19 */ /* 0x000fe20008011605 */
[----:B------:R-:W-:-:S03]  /*73a0*/  ULDC UR4, c[0x0][0x900] ;  /* 0x0002400000047ab9 */ /* 0x000fc60000000800 */
[--C-:B------:R-:W-:Y:S01]  /*73b0*/  SHF.R.U64 R19, R9, UR6, R4.reuse ;  /* 0x0000000609137c19 */ /* 0x100fe20008001204 */
[----:B------:R-:W2:Y:S01]  /*73c0*/  F2I.U32.TRUNC.NTZ R21, R21 ;  /* 0x0000001500157305 */ /* 0x000ea2000020f000 */
[----:B------:R-:W-:Y:S01]  /*73d0*/  SHF.R.U32.HI R4, RZ, UR6, R4 ;  /* 0x00000006ff047c19 */ /* 0x000fe20008011604 */
[----:B----4-:R-:W-:-:S03]  /*73e0*/  IMAD.MOV R6, RZ, RZ, -R6 ;  /* 0x000000ffff067224 */ /* 0x010fc600078e0a06 */
[----:B------:R-:W-:Y:S01]  /*73f0*/  SHF.R.U64 R15, R19, UR4, R4 ;  /* 0x00000004130f7c19 */ /* 0x000fe20008001204 */
[----:B---3--:R-:W-:Y:S01]  /*7400*/  IMAD R14, R25, R6, R14 ;  /* 0x00000006190e7224 */ /* 0x008fe200078e020e */
[----:B------:R-:W-:-:S03]  /*7410*/  SHF.R.U32.HI R23, RZ, UR4, R4 ;  /* 0x00000004ff177c19 */ /* 0x000fc60008011604 */
[----:B------:R-:W-:Y:S02]  /*7420*/  IMAD.MOV.U32 R4, RZ, RZ, R15 ;  /* 0x000000ffff047224 */ /* 0x000fe400078e000f */
[----:B------:R-:W-:Y:S01]  /*7430*/  IMAD.MOV.U32 R5, RZ, RZ, R23 ;  /* 0x000000ffff057224 */ /* 0x000fe200078e0017 */
[----:B--2---:R-:W-:Y:S06]  /*7440*/  @!P1 BRA `(.L_x_158) ;  /* 0x0000000000289947 */ /* 0x004fec0003800000 */
[----:B------:R-:W-:Y:S02]  /*7450*/  ULDC UR4, c[0x0][0x8f4] ;  /* 0x00023d0000047ab9 */ /* 0x000fe40000000800 */
[----:B------:R-:W-:-:S05]  /*7460*/  IADD3 R5, P1, R15, UR4, RZ ;  /* 0x000000040f057c10 */ /* 0x000fca000ff3e0ff */
[----:B------:R-:W-:-:S04]  /*7470*/  IMAD.X R23, RZ, RZ, R23, P1 ;  /* 0x000000ffff177224 */ /* 0x000fc800008e0617 */
[----:B------:R-:W-:-:S04]  /*7480*/  IMAD.WIDE.U32 R6, R23, UR8, RZ ;  /* 0x0000000817067c25 */ /* 0x000fc8000f8e00ff */
[----:B------:R-:W-:-:S04]  /*7490*/  IMAD.WIDE.U32 R6, P1, R5, UR9, R6 ;  /* 0x0000000905067c25 */ /* 0x000fc8000f820006 */
[----:B------:R-:W-:-:S04]  /*74a0*/  IMAD.WIDE.U32 R4, R5, UR8, RZ ;  /* 0x0000000805047c25 */ /* 0x000fc8000f8e00ff */
[----:B------:R-:W-:Y:S01]  /*74b0*/  IMAD.MOV.U32 R4, RZ, RZ, R7 ;  /* 0x000000ffff047224 */ /* 0x000fe200078e0007 */
[----:B------:R-:W-:Y:S01]  /*74c0*/  IADD3 RZ, P3, R5, R6, RZ ;  /* 0x0000000605ff7210 */ /* 0x000fe20007f7e0ff */
[----:B------:R-:W-:-:S04]  /*74d0*/  IMAD.X R5, RZ, RZ, RZ, P1 ;  /* 0x000000ffff057224 */ /* 0x000fc800008e06ff */
[----:B------:R-:W-:-:S08]  /*74e0*/  IMAD.WIDE.U32.X R4, R23, UR9, R4, P3 ;  /* 0x0000000917047c25 */ /* 0x000fd000098e0404 */
.L_x_158:
[----:B------:R-:W-:Y:S01]  /*74f0*/  ISETP.NE.AND P1, PT, R2, 0x1, PT ;  /* 0x000000010200780c */ /* 0x000fe20003f25270 */
[----:B------:R-:W-:Y:S01]  /*7500*/  ULDC UR4, c[0x0][0x8f0] ;  /* 0x00023c0000047ab9 */ /* 0x000fe20000000800 */
[----:B------:R-:W-:Y:S01]  /*7510*/  LOP3.LUT R19, R19, UR16, RZ, 0xc0, !PT ;  /* 0x0000001013137c12 */ /* 0x000fe2000f8ec0ff */
[----:B------:R-:W-:Y:S01]  /*7520*/  IMAD.MOV R21, RZ, RZ, -R21 ;  /* 0x000000ffff157224 */ /* 0x000fe200078e0a15 */
[----:B------:R-:W-:Y:S01]  /*7530*/  SHF.R.U64 R4, R4, UR4, R5 ;  /* 0x0000000404047c19 */ /* 0x000fe20008001205 */
[----:B------:R-:W-:Y:S01]  /*7540*/  ULDC UR4, c[0x0][0x8e0] ;  /* 0x0002380000047ab9 */ /* 0x000fe20000000800 */
[----:B------:R-:W-:Y:S01]  /*7550*/  ULDC UR5, c[0x0][0x8b8] ;  /* 0x00022e0000057ab9 */ /* 0x000fe20000000800 */
[----:B------:R-:W-:Y:S02]  /*7560*/  IMAD.MOV.U32 R5, RZ, RZ, 0x1 ;  /* 0x00000001ff057424 */ /* 0x000fe400078e00ff */
[----:B------:R-:W-:Y:S02]  /*7570*/  IMAD.MOV R6, RZ, RZ, -R4 ;  /* 0x000000ffff067224 */ /* 0x000fe400078e0a04 */
[----:B------:R-:W-:Y:S01]  /*7580*/  IMAD R19, R4, UR17, R19 ;  /* 0x0000001104137c24 */ /* 0x000fe2000f8e0213 */
[----:B------:R-:W-:Y:S01]  /*7590*/  LOP3.LUT R4, R9, UR15, RZ, 0xc0, !PT ;  /* 0x0000000f09047c12 */ /* 0x000fe2000f8ec0ff */
[----:B-1----:R-:W-:-:S02]  /*75a0*/  @P1 IMAD R14, R20, R21, R13 ;  /* 0x00000015140e1224 */ /* 0x002fc400078e020d */
[----:B------:R-:W-:Y:S01]  /*75b0*/  IMAD R15, R6, UR4, R15 ;  /* 0x00000004060f7c24 */ /* 0x000fe2000f8e020f */
[----:B------:R-:W-:Y:S01]  /*75c0*/  ULDC UR4, c[0x0][0x8a8] ;  /* 0x00022a0000047ab9 */ /* 0x000fe20000000800 */
[----:B------:R-:W-:Y:S02]  /*75d0*/  IMAD R14, R19, UR5, R14 ;  /* 0x00000005130e7c24 */ /* 0x000fe4000f8e020e */
[--C-:B------:R-:W-:Y:S01]  /*75e0*/  IMAD R15, R15, UR4, R4.reuse ;  /* 0x000000040f0f7c24 */ /* 0x100fe2000f8e0204 */
[----:B------:R-:W-:Y:S01]  /*75f0*/  PRMT R4, R5, 0x7610, R4 ;  /* 0x0000761005047816 */ /* 0x000fe20000000004 */
[----:B------:R-:W-:-:S03]  /*7600*/  IMAD.MOV.U32 R6, RZ, RZ, R8 ;  /* 0x000000ffff067224 */ /* 0x000fc600078e0008 */
[----:B------:R-:W-:Y:S02]  /*7610*/  SEL R7, R15, R14, !P1 ;  /* 0x0000000e0f077207 */ /* 0x000fe40004800000 */
[----:B------:R-:W-:-:S07]  /*7620*/  SEL R13, R14, R15, !P1 ;  /* 0x0000000f0e0d7207 */ /* 0x000fce0004800000 */
.L_x_156:
[----:B------:R-:W-:Y:S05]  /*7630*/  BSYNC B1 ;  /* 0x0000000000017941 */ /* 0x000fea0003800000 */
.L_x_155:
[----:B------:R-:W-:-:S13]  /*7640*/  LOP3.LUT P1, RZ, R4, 0xff, RZ, 0xc0, !PT ;  /* 0x000000ff04ff7812 */ /* 0x000fda000782c0ff */
[----:B------:R-:W-:Y:S05]  /*7650*/  @P1 BRA `(.L_x_159) ;  /* 0xfffffff400401947 */ /* 0x000fea000383ffff */
[----:B------:R-:W-:Y:S05]  /*7660*/  BSYNC B0 ;  /* 0x0000000000007941 */ /* 0x000fea0003800000 */
.L_x_147:
[----:B------:R-:W-:-:S03]  /*7670*/  UMOV UR4, 0xffffffff ;  /* 0xffffffff00047882 */ /* 0x000fc60000000000 */
[----:B------:R-:W-:Y:S05]  /*7680*/  BRA.DIV UR4, `(.L_x_160) ;  /* 0x0000000a041c7947 */ /* 0x000fea000b800000 */
[----:B------:R-:W-:-:S13]  /*7690*/  ELECT P6, URZ, PT ;  /* 0x00000000003f782f */ /* 0x000fda00038c0000 */
.L_x_183:
[----:B------:R-:W-:Y:S05]  /*76a0*/  @!P6 BRA `(.L_x_9) ;  /* 0x0000000000a4e947 */ /* 0x000fea0003800000 */
[----:B------:R-:W-:-:S04]  /*76b0*/  LOP3.LUT R22, R22, 0x2, RZ, 0xfc, !PT ;  /* 0x0000000216167812 */ /* 0x000fc800078efcff */
[----:B------:R-:W-:-:S13]  /*76c0*/  ISETP.NE.AND P0, PT, R22, 0x3, PT ;  /* 0x000000031600780c */ /* 0x000fda0003f05270 */
[----:B------:R-:W-:Y:S05]  /*76d0*/  @!P0 BRA `(.L_x_161) ;  /* 0x0000000000048947 */ /* 0x000fea0003800000 */
[----:B------:R-:W-:Y:S01]  /*76e0*/  BPT.TRAP 0x1 ;  /* 0x000000040000795c */ /* 0x000fe20000300000 */
.L_x_161:
[----:B------:R-:W1:Y:S01]  /*76f0*/  S2R R5, SR_CgaCtaId ;  /* 0x0000000000057919 */ /* 0x000e620000008800 */
[----:B------:R-:W-:Y:S02]  /*7700*/  MOV R2, 0x400 ;  /* 0x0000040000027802 */ /* 0x000fe40000000f00 */
[----:B------:R-:W-:Y:S02]  /*7710*/  SHF.L.U32 R4, R3, 0x1f, RZ ;  /* 0x0000001f03047819 */ /* 0x000fe400000006ff */
[----:B-1----:R-:W-:-:S05]  /*7720*/  LEA R5, R5, R2, 0x18 ;  /* 0x0000000205057211 */ /* 0x002fca00078ec0ff */
[----:B------:R-:W-:-:S04]  /*7730*/  VIADD R5, R5, 0x20 ;  /* 0x0000002005057836 */ /* 0x000fc80000000000 */
[C---:B------:R-:W-:Y:S02]  /*7740*/  IMAD R7, R0.reuse, 0x8, R5 ;  /* 0x0000000800077824 */ /* 0x040fe400078e0205 */
[----:B------:R-:W-:Y:S02]  /*7750*/  VIADD R0, R0, 0x1 ;  /* 0x0000000100007836 */ /* 0x000fe40000000000 */
[----:B------:R-:W1:Y:S03]  /*7760*/  SYNCS.PHASECHK.TRANS64.TRYWAIT P0, [R7+URZ], R4 ;  /* 0x00000004070075a7 */ /* 0x000e66000800017f */
[----:B------:R-:W-:-:S04]  /*7770*/  ISETP.NE.AND P1, PT, R0, 0x4, PT ;  /* 0x000000040000780c */ /* 0x000fc80003f25270 */
[----:B------:R-:W-:Y:S02]  /*7780*/  SEL R2, RZ, 0x1, P1 ;  /* 0x00000001ff027807 */ /* 0x000fe40000800000 */
[----:B------:R-:W-:Y:S02]  /*7790*/  SEL R0, R0, RZ, P1 ;  /* 0x000000ff00007207 */ /* 0x000fe40000800000 */
[----:B------:R-:W-:-:S03]  /*77a0*/  LOP3.LUT R9, R3, R2, RZ, 0x3c, !PT ;  /* 0x0000000203097212 */ /* 0x000fc600078e3cff */
[----:B------:R-:W-:Y:S01]  /*77b0*/  IMAD R6, R0, 0x8, R5 ;  /* 0x0000000800067824 */ /* 0x000fe200078e0205 */
[----:B------:R-:W-:Y:S01]  /*77c0*/  SHF.L.U32 R3, R9, 0x1f, RZ ;  /* 0x0000001f09037819 */ /* 0x000fe200000006ff */
[----:B-1----:R-:W-:Y:S06]  /*77d0*/  @!P0 BRA `(.L_x_162) ;  /* 0x0000000400e88947 */ /* 0x002fec0003800000 */
.L_x_184:
[----:B------:R-:W2:Y:S01]  /*77e0*/  SYNCS.PHASECHK.TRANS64.TRYWAIT P0, [R6+URZ], R3 ;  /* 0x00000003060075a7 */ /* 0x000ea2000800017f */
[----:B------:R-:W-:-:S05]  /*77f0*/  VIADD R0, R0, 0x1 ;  /* 0x0000000100007836 */ /* 0x000fca0000000000 */
[----:B------:R-:W-:-:S04]  /*7800*/  ISETP.NE.AND P1, PT, R0, 0x4, PT ;  /* 0x000000040000780c */ /* 0x000fc80003f25270 */
[----:B------:R-:W-:Y:S02]  /*7810*/  SEL R2, RZ, 0x1, P1 ;  /* 0x00000001ff027807 */ /* 0x000fe40000800000 */
[----:B------:R-:W-:Y:S02]  /*7820*/  SEL R0, R0, RZ, P1 ;  /* 0x000000ff00007207 */ /* 0x000fe40000800000 */
[----:B------:R-:W-:-:S03]  /*7830*/  LOP3.LUT R9, R9, R2, RZ, 0x3c, !PT ;  /* 0x0000000209097212 */ /* 0x000fc600078e3cff */
[----:B-1----:R-:W-:Y:S01]  /*7840*/  IMAD R7, R0, 0x8, R5 ;  /* 0x0000000800077824 */ /* 0x002fe200078e0205 */
[----:B------:R-:W-:Y:S01]  /*7850*/  SHF.L.U32 R4, R9, 0x1f, RZ ;  /* 0x0000001f09047819 */ /* 0x000fe200000006ff */
[----:B--2---:R-:W-:Y:S06]  /*7860*/  @!P0 BRA `(.L_x_163) ;  /* 0x0000000400d88947 */ /* 0x004fec0003800000 */
.L_x_185:
[----:B------:R-:W2:Y:S01]  /*7870*/  SYNCS.PHASECHK.TRANS64.TRYWAIT P0, [R7+URZ], R4 ;  /* 0x00000004070075a7 */ /* 0x000ea2000800017f */
[----:B------:R-:W-:-:S05]  /*7880*/  VIADD R0, R0, 0x1 ;  /* 0x0000000100007836 */ /* 0x000fca0000000000 */
[----:B------:R-:W-:-:S04]  /*7890*/  ISETP.NE.AND P1, PT, R0, 0x4, PT ;  /* 0x000000040000780c */ /* 0x000fc80003f25270 */
[----:B------:R-:W-:Y:S02]  /*78a0*/  SEL R2, RZ, 0x1, P1 ;  /* 0x00000001ff027807 */ /* 0x000fe40000800000 */
[----:B------:R-:W-:Y:S02]  /*78b0*/  SEL R0, R0, RZ, P1 ;  /* 0x000000ff00007207 */ /* 0x000fe40000800000 */
[----:B------:R-:W-:Y:S01]  /*78c0*/  LOP3.LUT R2, R9, R2, RZ, 0x3c, !PT ;  /* 0x0000000209027212 */ /* 0x000fe200078e3cff */
[----:B--2---:R-:W-:Y:S06]  /*78d0*/  @!P0 BRA `(.L_x_164) ;  /* 0x0000000400d08947 */ /* 0x004fec0003800000 */
.L_x_186:
[----:B------:R-:W-:Y:S01]  /*78e0*/  IMAD R5, R0, 0x8, R5 ;  /* 0x0000000800057824 */ /* 0x000fe200078e0205 */
[----:B------:R-:W-:-:S07]  /*78f0*/  SHF.L.U32 R0, R2, 0x1f, RZ ;  /* 0x0000001f02007819 */ /* 0x000fce00000006ff */
.L_x_165:
[----:B---3--:R3:W4:Y:S02]  /*7900*/  SYNCS.PHASECHK.TRANS64.TRYWAIT P0, [R5+URZ], R0 ;  /* 0x00000000050075a7 */ /* 0x008724000800017f */
[----:B----4-:R-:W-:Y:S05]  /*7910*/  @!P0 NANOSLEEP.SYNCS 0x989680 ;  /* 0x009896800000895d */ /* 0x010fea0003900000 */
[----:B------:R-:W4:Y:S02]  /*7920*/  @!P0 SYNCS.PHASECHK.TRANS64 P0, [R5+URZ], R0 ;  /* 0x00000000050085a7 */ /* 0x000f24000800007f */
[----:B----4-:R-:W-:Y:S05]  /*7930*/  @!P0 BRA `(.L_x_165) ;  /* 0xfffffffc00f08947 */ /* 0x010fea000383ffff */
.L_x_9:
[----:B------:R-:W-:Y:S05]  /*7940*/  BSYNC B6 ;  /* 0x0000000000067941 */ /* 0x000fea0003800000 */
.L_x_7:
[----:B------:R-:W-:Y:S05]  /*7950*/  EXIT ;  /* 0x000000000000794d */ /* 0x000fea0003800000 */
.L_x_22:
[----:B----4-:R4:W1:Y:S02]  /*7960*/  SYNCS.PHASECHK.TRANS64.TRYWAIT P1, [R3+URZ], R0 ;  /* 0x00000000030075a7 */ /* 0x010864000802017f */
[----:B-1----:R-:W-:Y:S05]  /*7970*/  @!P1 NANOSLEEP.SYNCS 0x989680 ;  /* 0x009896800000995d */ /* 0x002fea0003900000 */
[----:B------:R-:W1:Y:S02]  /*7980*/  @!P1 SYNCS.PHASECHK.TRANS64 P1, [R3+URZ], R0 ;  /* 0x00000000030095a7 */ /* 0x000e64000802007f */
[----:B-1----:R-:W-:Y:S05]  /*7990*/  @!P1 BRA `(.L_x_22) ;  /* 0xfffffffc00f09947 */ /* 0x002fea000383ffff */
[----:B------:R-:W-:Y:S05]  /*79a0*/  BRA `(.L_x_21) ;  /* 0xffffff9c00587947 */ /* 0x000fea000383ffff */
.L_x_27:
[----:B---3--:R-:W-:-:S04]  /*79b0*/  IMAD.U32 R4, RZ, RZ, UR4 ;  /* 0x00000004ff047e24 */ /* 0x008fc8000f8e00ff */
[----:B------:R3:W4:Y:S03]  /*79c0*/  SYNCS.PHASECHK.TRANS64.TRYWAIT P1, [R4+URZ], R3 ;  /* 0x00000003040075a7 */ /* 0x000726000802017f */
[----:B----4-:R-:W-:Y:S05]  /*79d0*/  @!P1 NANOSLEEP.SYNCS 0x989680 ;  /* 0x009896800000995d */ /* 0x010fea0003900000 */
[----:B------:R-:W4:Y:S02]  /*79e0*/  @!P1 SYNCS.PHASECHK.TRANS64 P1, [R4+URZ], R3 ;  /* 0x00000003040095a7 */ /* 0x000f24000802007f */
[----:B----4-:R-:W-:Y:S05]  /*79f0*/  @!P1 BRA `(.L_x_27) ;  /* 0xfffffffc00ec9947 */ /* 0x010fea000383ffff */
[----:B------:R-:W-:Y:S05]  /*7a00*/  BRA `(.L_x_26) ;  /* 0xffffffa0008c7947 */ /* 0x000fea000383ffff */
.L_x_50:
[----:B-1----:R-:W-:-:S04]  /*7a10*/  IMAD.U32 R5, RZ, RZ, UR53 ;  /* 0x00000035ff057e24 */ /* 0x002fc8000f8e00ff */
[----:B------:R1:W2:Y:S03]  /*7a20*/  SYNCS.PHASECHK.TRANS64.TRYWAIT P3, [R5+URZ+0x40], R4 ;  /* 0x00004004050075a7 */ /* 0x0002a6000806017f */
[----:B--2---:R-:W-:Y:S05]  /*7a30*/  @!P3 NANOSLEEP.SYNCS 0x989680 ;  /* 0x009896800000b95d */ /* 0x004fea0003900000 */
[----:B------:R-:W2:Y:S02]  /*7a40*/  @!P3 SYNCS.PHASECHK.TRANS64 P3, [R5+URZ+0x40], R4 ;  /* 0x000040040500b5a7 */ /* 0x000ea4000806007f */
[----:B--2---:R-:W-:Y:S05]  /*7a50*/  @!P3 BRA `(.L_x_50) ;  /* 0xfffffffc00ecb947 */ /* 0x004fea000383ffff */
[----:B------:R-:W-:Y:S05]  /*7a60*/  BRA `(.L_x_166) ;  /* 0xffffffac00c47947 */ /* 0x000fea000383ffff */
.L_x_61:
[----:B-1----:R1:W2:Y:S02]  /*7a70*/  SYNCS.PHASECHK.TRANS64.TRYWAIT P5, [R4+URZ+0x40], R5 ;  /* 0x00004005040075a7 */ /* 0x0022a400080a017f */
[----:B--2---:R-:W-:Y:S05]  /*7a80*/  @!P5 NANOSLEEP.SYNCS 0x989680 ;  /* 0x009896800000d95d */ /* 0x004fea0003900000 */
[----:B------:R-:W2:Y:S02]  /*7a90*/  @!P5 SYNCS.PHASECHK.TRANS64 P5, [R4+URZ+0x40], R5 ;  /* 0x000040050400d5a7 */ /* 0x000ea400080a007f */
[----:B--2---:R-:W-:Y:S05]  /*7aa0*/  @!P5 BRA `(.L_x_61) ;  /* 0xfffffffc00f0d947 */ /* 0x004fea000383ffff */
[----:B------:R-:W-:Y:S05]  /*7ab0*/  BRA `(.L_x_167) ;  /* 0xffffffb400f87947 */ /* 0x000fea000383ffff */
.L_x_72:
[----:B-1----:R1:W2:Y:S02]  /*7ac0*/  SYNCS.PHASECHK.TRANS64.TRYWAIT P5, [R4+URZ+0x40], R5 ;  /* 0x00004005040075a7 */ /* 0x0022a400080a017f */
[----:B--2---:R-:W-:Y:S05]  /*7ad0*/  @!P5 NANOSLEEP.SYNCS 0x989680 ;  /* 0x009896800000d95d */ /* 0x004fea0003900000 */
[----:B------:R-:W2:Y:S02]  /*7ae0*/  @!P5 SYNCS.PHASECHK.TRANS64 P5, [R4+URZ+0x40], R5 ;  /* 0x000040050400d5a7 */ /* 0x000ea400080a007f */
[----:B--2---:R-:W-:Y:S05]  /*7af0*/  @!P5 BRA `(.L_x_72) ;  /* 0xfffffffc00f0d947 */ /* 0x004fea000383ffff */
[----:B------:R-:W-:Y:S05]  /*7b00*/  BRA `(.L_x_168) ;  /* 0xffffffbc00b07947 */ /* 0x000fea000383ffff */
.L_x_83:
[----:B-1----:R1:W2:Y:S02]  /*7b10*/  SYNCS.PHASECHK.TRANS64.TRYWAIT P5, [R5+URZ+0x40], R4 ;  /* 0x00004004050075a7 */ /* 0x0022a400080a017f */
[----:B--2---:R-:W-:Y:S05]  /*7b20*/  @!P5 NANOSLEEP.SYNCS 0x989680 ;  /* 0x009896800000d95d */ /* 0x004fea0003900000 */
[----:B------:R-:W2:Y:S02]  /*7b30*/  @!P5 SYNCS.PHASECHK.TRANS64 P5, [R5+URZ+0x40], R4 ;  /* 0x000040040500d5a7 */ /* 0x000ea400080a007f */
[----:B--2---:R-:W-:Y:S05]  /*7b40*/  @!P5 BRA `(.L_x_83) ;  /* 0xfffffffc00f0d947 */ /* 0x004fea000383ffff */
[----:B------:R-:W-:Y:S05]  /*7b50*/  BRA `(.L_x_169) ;  /* 0xffffffc4006c7947 */ /* 0x000fea000383ffff */
.L_x_103:
[----:B-1----:R-:W-:-:S04]  /*7b60*/  IMAD.U32 R3, RZ, RZ, UR4 ;  /* 0x00000004ff037e24 */ /* 0x002fc8000f8e00ff */
[----:B------:R1:W2:Y:S03]  /*7b70*/  SYNCS.PHASECHK.TRANS64.TRYWAIT P0, [R3+URZ+0x88], R0 ;  /* 0x00008800030075a7 */ /* 0x0002a6000800017f */
[----:B--2---:R-:W-:Y:S05]  /*7b80*/  @!P0 NANOSLEEP.SYNCS 0x989680 ;  /* 0x009896800000895d */ /* 0x004fea0003900000 */
[----:B------:R-:W2:Y:S02]  /*7b90*/  @!P0 SYNCS.PHASECHK.TRANS64 P0, [R3+URZ+0x88], R0 ;  /* 0x00008800030085a7 */ /* 0x000ea4000800007f */
[----:B--2---:R-:W-:Y:S05]  /*7ba0*/  @!P0 BRA `(.L_x_103) ;  /* 0xfffffffc00ec8947 */ /* 0x004fea000383ffff */
[----:B------:R-:W-:Y:S05]  /*7bb0*/  BRA `(.L_x_102) ;  /* 0xffffffdc00047947 */ /* 0x000fea000383ffff */
.L_x_112:
[----:B-1----:R-:W-:-:S04]  /*7bc0*/  IMAD.U32 R5, RZ, RZ, UR4 ;  /* 0x00000004ff057e24 */ /* 0x002fc8000f8e00ff */
[----:B------:R1:W2:Y:S03]  /*7bd0*/  SYNCS.PHASECHK.TRANS64.TRYWAIT P1, [R5+URZ+0x60], R4 ;  /* 0x00006004050075a7 */ /* 0x0002a6000802017f */
[----:B--2---:R-:W-:Y:S05]  /*7be0*/  @!P1 NANOSLEEP.SYNCS 0x989680 ;  /* 0x009896800000995d */ /* 0x004fea0003900000 */
[----:B------:R-:W2:Y:S02]  /*7bf0*/  @!P1 SYNCS.PHASECHK.TRANS64 P1, [R5+URZ+0x60], R4 ;  /* 0x00006004050095a7 */ /* 0x000ea4000802007f */
[----:B--2---:R-:W-:Y:S05]  /*7c00*/  @!P1 BRA `(.L_x_112) ;  /* 0xfffffffc00ec9947 */ /* 0x004fea000383ffff */
[----:B------:R-:W-:Y:S05]  /*7c10*/  BRA `(.L_x_170) ;  /* 0xffffffdc00ec7947 */ /* 0x000fea000383ffff */
.L_x_118:
[----:B-12---:R-:W-:-:S04]  /*7c20*/  IMAD.U32 R5, RZ, RZ, UR4 ;  /* 0x00000004ff057e24 */ /* 0x006fc8000f8e00ff */
[----:B------:R1:W2:Y:S03]  /*7c30*/  SYNCS.PHASECHK.TRANS64.TRYWAIT P1, [R5+URZ+0x68], R4 ;  /* 0x00006804050075a7 */ /* 0x0002a6000802017f */
[----:B--2---:R-:W-:Y:S05]  /*7c40*/  @!P1 NANOSLEEP.SYNCS 0x989680 ;  /* 0x009896800000995d */ /* 0x004fea0003900000 */
[----:B------:R-:W2:Y:S02]  /*7c50*/  @!P1 SYNCS.PHASECHK.TRANS64 P1, [R5+URZ+0x68], R4 ;  /* 0x00006804050095a7 */ /* 0x000ea4000802007f */
[----:B--2---:R-:W-:Y:S05]  /*7c60*/  @!P1 BRA `(.L_x_118) ;  /* 0xfffffffc00ec9947 */ /* 0x004fea000383ffff */
[----:B------:R-:W-:Y:S05]  /*7c70*/  BRA `(.L_x_171) ;  /* 0xffffffe000347947 */ /* 0x000fea000383ffff */
.L_x_124:
[----:B-123--:R-:W-:-:S04]  /*7c80*/  IMAD.U32 R5, RZ, RZ, UR4 ;  /* 0x00000004ff057e24 */ /* 0x00efc8000f8e00ff */
[----:B------:R1:W2:Y:S03]  /*7c90*/  SYNCS.PHASECHK.TRANS64.TRYWAIT P1, [R5+URZ+0x70], R4 ;  /* 0x00007004050075a7 */ /* 0x0002a6000802017f */
[----:B--2---:R-:W-:Y:S05]  /*7ca0*/  @!P1 NANOSLEEP.SYNCS 0x989680 ;  /* 0x009896800000995d */ /* 0x004fea0003900000 */
[----:B------:R-:W2:Y:S02]  /*7cb0*/  @!P1 SYNCS.PHASECHK.TRANS64 P1, [R5+URZ+0x70], R4 ;  /* 0x00007004050095a7 */ /* 0x000ea4000802007f */
[----:B--2---:R-:W-:Y:S05]  /*7cc0*/  @!P1 BRA `(.L_x_124) ;  /* 0xfffffffc00ec9947 */ /* 0x004fea000383ffff */
[----:B------:R-:W-:Y:S05]  /*7cd0*/  BRA `(.L_x_172) ;  /* 0xffffffe000887947 */ /* 0x000fea000383ffff */
.L_x_130:
[----:B-1234-:R-:W-:-:S04]  /*7ce0*/  IMAD.U32 R5, RZ, RZ, UR4 ;  /* 0x00000004ff057e24 */ /* 0x01efc8000f8e00ff */
[----:B------:R1:W2:Y:S03]  /*7cf0*/  SYNCS.PHASECHK.TRANS64.TRYWAIT P1, [R5+URZ+0x78], R4 ;  /* 0x00007804050075a7 */ /* 0x0002a6000802017f */
[----:B--2---:R-:W-:Y:S05]  /*7d00*/  @!P1 NANOSLEEP.SYNCS 0x989680 ;  /* 0x009896800000995d */ /* 0x004fea0003900000 */
[----:B------:R-:W2:Y:S02]  /*7d10*/  @!P1 SYNCS.PHASECHK.TRANS64 P1, [R5+URZ+0x78], R4 ;  /* 0x00007804050095a7 */ /* 0x000ea4000802007f */
[----:B--2---:R-:W-:Y:S05]  /*7d20*/  @!P1 BRA `(.L_x_130) ;  /* 0xfffffffc00ec9947 */ /* 0x004fea000383ffff */
[----:B------:R-:W-:Y:S05]  /*7d30*/  BRA `(.L_x_173) ;  /* 0xffffffe000d47947 */ /* 0x000fea000383ffff */
.L_x_140:
[----:B-1----:R1:W3:Y:S02]  /*7d40*/  SYNCS.PHASECHK.TRANS64.TRYWAIT P0, [R3+URZ+0x60], R2 ;  /* 0x00006002030075a7 */ /* 0x0022e4000800017f */
[----:B---3--:R-:W-:Y:S05]  /*7d50*/  @!P0 NANOSLEEP.SYNCS 0x989680 ;  /* 0x009896800000895d */ /* 0x008fea0003900000 */
[----:B------:R-:W3:Y:S02]  /*7d60*/  @!P0 SYNCS.PHASECHK.TRANS64 P0, [R3+URZ+0x60], R2 ;  /* 0x00006002030085a7 */ /* 0x000ee4000800007f */
[----:B---3--:R-:W-:Y:S05]  /*7d70*/  @!P0 BRA `(.L_x_140) ;  /* 0xfffffffc00f08947 */ /* 0x008fea000383ffff */
[----:B------:R-:W-:Y:S05]  /*7d80*/  BRA `(.L_x_174) ;  /* 0xffffffe800cc7947 */ /* 0x000fea000383ffff */
.L_x_142:
[----:B---3--:R3:W1:Y:S02]  /*7d90*/  SYNCS.PHASECHK.TRANS64.TRYWAIT P0, [R3+URZ+0x68], R2 ;  /* 0x00006802030075a7 */ /* 0x008664000800017f */
[----:B-1----:R-:W-:Y:S05]  /*7da0*/  @!P0 NANOSLEEP.SYNCS 0x989680 ;  /* 0x009896800000895d */ /* 0x002fea0003900000 */
[----:B------:R-:W1:Y:S02]  /*7db0*/  @!P0 SYNCS.PHASECHK.TRANS64 P0, [R3+URZ+0x68], R2 ;  /* 0x00006802030085a7 */ /* 0x000e64000800007f */
[----:B-1----:R-:W-:Y:S05]  /*7dc0*/  @!P0 BRA `(.L_x_142) ;  /* 0xfffffffc00f08947 */ /* 0x002fea000383ffff */
[----:B------:R-:W-:Y:S05]  /*7dd0*/  BRA `(.L_x_175) ;  /* 0xffffffe800c87947 */ /* 0x000fea000383ffff */
.L_x_144:
[----:B------:R1:W1:Y:S02]  /*7de0*/  SYNCS.PHASECHK.TRANS64.TRYWAIT P0, [R3+URZ+0x70], R2 ;  /* 0x00007002030075a7 */ /* 0x000264000800017f */
[----:B-1----:R-:W-:Y:S05]  /*7df0*/  @!P0 NANOSLEEP.SYNCS 0x989680 ;  /* 0x009896800000895d */ /* 0x002fea0003900000 */
[----:B------:R-:W1:Y:S02]  /*7e00*/  @!P0 SYNCS.PHASECHK.TRANS64 P0, [R3+URZ+0x70], R2 ;  /* 0x00007002030085a7 */ /* 0x000e64000800007f */
[----:B-1----:R-:W-:Y:S05]  /*7e10*/  @!P0 BRA `(.L_x_144) ;  /* 0xfffffffc00f08947 */ /* 0x002fea000383ffff */
[----:B------:R-:W-:Y:S05]  /*7e20*/  BRA `(.L_x_176) ;  /* 0xffffffe800c47947 */ /* 0x000fea000383ffff */
.L_x_148:
[----:B------:R-:W-:Y:S01]  /*7e30*/  BSSY B1, `(.L_x_177) ;  /* 0x0000006000017945 */ /* 0x000fe20003800000 */
[----:B------:R-:W-:-:S07]  /*7e40*/  IMAD.MOV.U32 R15, RZ, RZ, -0x1 ;  /* 0xffffffffff0f7424 */ /* 0x000fce00078e00ff */
[----:B------:R-:W-:Y:S05]  /*7e50*/  WARPSYNC.COLLECTIVE R15, `(.L_x_178) ;  /* 0x000000000f0c7348 */ /* 0x000fea0003c00000 */
[----:B------:R-:W-:Y:S02]  /*7e60*/  ELECT P6, UR62, PT ;  /* 0x00000000003e782f */ /* 0x000fe400038c0000 */
[----:B------:R-:W-:Y:S01]  /*7e70*/  MOV R14, UR62 ;  /* 0x0000003e000e7c02 */ /* 0x000fe20008000f00 */
[----:B------:R-:W-:Y:S10]  /*7e80*/  ENDCOLLECTIVE ;  /* 0x000000000000791b */ /* 0x000ff40003800000 */
.L_x_178:
[----:B------:R-:W-:Y:S05]  /*7e90*/  BSYNC B1 ;  /* 0x0000000000017941 */ /* 0x000fea0003800000 */
.L_x_177:
[----:B------:R-:W-:Y:S05]  /*7ea0*/  BRA `(.L_x_179) ;  /* 0xffffffec00387947 */ /* 0x000fea000383ffff */
.L_x_151:
[----:B--2---:R2:W3:Y:S02]  /*7eb0*/  SYNCS.PHASECHK.TRANS64.TRYWAIT P1, [R15+URZ+0x20], R8 ;  /* 0x000020080f0075a7 */ /* 0x0044e4000802017f */
[----:B---3--:R-:W-:Y:S05]  /*7ec0*/  @!P1 NANOSLEEP.SYNCS 0x989680 ;  /* 0x009896800000995d */ /* 0x008fea0003900000 */
[----:B------:R-:W3:Y:S02]  /*7ed0*/  @!P1 SYNCS.PHASECHK.TRANS64 P1, [R15+URZ+0x20], R8 ;  /* 0x000020080f0095a7 */ /* 0x000ee4000802007f */
[----:B---3--:R-:W-:Y:S05]  /*7ee0*/  @!P1 BRA `(.L_x_151) ;  /* 0xfffffffc00f09947 */ /* 0x008fea000383ffff */
[----:B------:R-:W-:Y:S05]  /*7ef0*/  BRA `(.L_x_180) ;  /* 0xffffffec006c7947 */ /* 0x000fea000383ffff */
.L_x_160:
[----:B------:R-:W-:Y:S01]  /*7f00*/  BSSY B0, `(.L_x_181) ;  /* 0x0000006000007945 */ /* 0x000fe20003800000 */
[----:B------:R-:W-:-:S07]  /*7f10*/  IMAD.MOV.U32 R15, RZ, RZ, -0x1 ;  /* 0xffffffffff0f7424 */ /* 0x000fce00078e00ff */
[----:B------:R-:W-:Y:S05]  /*7f20*/  WARPSYNC.COLLECTIVE R15, `(.L_x_182) ;  /* 0x000000000f0c7348 */ /* 0x000fea0003c00000 */
[----:B------:R-:W-:Y:S02]  /*7f30*/  ELECT P6, UR62, PT ;  /* 0x00000000003e782f */ /* 0x000fe400038c0000 */
[----:B------:R-:W-:Y:S01]  /*7f40*/  MOV R14, UR62 ;  /* 0x0000003e000e7c02 */ /* 0x000fe20008000f00 */
[----:B------:R-:W-:Y:S10]  /*7f50*/  ENDCOLLECTIVE ;  /* 0x000000000000791b */ /* 0x000ff40003800000 */
.L_x_182:
[----:B------:R-:W-:Y:S05]  /*7f60*/  BSYNC B0 ;  /* 0x0000000000007941 */ /* 0x000fea0003800000 */
.L_x_181:
[----:B------:R-:W-:Y:S05]  /*7f70*/  BRA `(.L_x_183) ;  /* 0xfffffff400c87947 */ /* 0x000fea000383ffff */
.L_x_162:
[----:B-1----:R1:W2:Y:S02]  /*7f80*/  SYNCS.PHASECHK.TRANS64.TRYWAIT P0, [R7+URZ], R4 ;  /* 0x00000004070075a7 */ /* 0x0022a4000800017f */
[----:B--2---:R-:W-:Y:S05]  /*7f90*/  @!P0 NANOSLEEP.SYNCS 0x989680 ;  /* 0x009896800000895d */ /* 0x004fea0003900000 */
[----:B------:R-:W2:Y:S02]  /*7fa0*/  @!P0 SYNCS.PHASECHK.TRANS64 P0, [R7+URZ], R4 ;  /* 0x00000004070085a7 */ /* 0x000ea4000800007f */
[----:B--2---:R-:W-:Y:S05]  /*7fb0*/  @!P0 BRA `(.L_x_162) ;  /* 0xfffffffc00f08947 */ /* 0x004fea000383ffff */
[----:B------:R-:W-:Y:S05]  /*7fc0*/  BRA `(.L_x_184) ;  /* 0xfffffff800047947 */ /* 0x000fea000383ffff */
.L_x_163:
[----:B-1----:R1:W2:Y:S02]  /*7fd0*/  SYNCS.PHASECHK.TRANS64.TRYWAIT P0, [R6+URZ], R3 ;  /* 0x00000003060075a7 */ /* 0x0022a4000800017f */
[----:B--2---:R-:W-:Y:S05]  /*7fe0*/  @!P0 NANOSLEEP.SYNCS 0x989680 ;  /* 0x009896800000895d */ /* 0x004fea0003900000 */
[----:B------:R-:W2:Y:S02]  /*7ff0*/  @!P0 SYNCS.PHASECHK.TRANS64 P0, [R6+URZ], R3 ;  /* 0x00000003060085a7 */ /* 0x000ea4000800007f */
[----:B--2---:R-:W-:Y:S05]  /*8000*/  @!P0 BRA `(.L_x_163) ;  /* 0xfffffffc00f08947 */ /* 0x004fea000383ffff */
[----:B------:R-:W-:Y:S05]  /*8010*/  BRA `(.L_x_185) ;  /* 0xfffffff800147947 */ /* 0x000fea000383ffff */
.L_x_164:
[----:B--2---:R2:W3:Y:S02]  /*8020*/  SYNCS.PHASECHK.TRANS64.TRYWAIT P0, [R7+URZ], R4 ;  /* 0x00000004070075a7 */ /* 0x0044e4000800017f */
[----:B---3--:R-:W-:Y:S05]  /*8030*/  @!P0 NANOSLEEP.SYNCS 0x989680 ;  /* 0x009896800000895d */ /* 0x008fea0003900000 */
[----:B------:R-:W3:Y:S02]  /*8040*/  @!P0 SYNCS.PHASECHK.TRANS64 P0, [R7+URZ], R4 ;  /* 0x00000004070085a7 */ /* 0x000ee4000800007f */
[----:B---3--:R-:W-:Y:S05]  /*8050*/  @!P0 BRA `(.L_x_164) ;  /* 0xfffffffc00f08947 */ /* 0x008fea000383ffff */
[----:B------:R-:W-:Y:S05]  /*8060*/  BRA `(.L_x_186) ;  /* 0xfffffff8001c7947 */ /* 0x000fea000383ffff */
.L_x_187:
[----:B------:R-:W-:-:S00]  /*8070*/  BRA `(.L_x_187) ;  /* 0xfffffffc00fc7947 */ /* 0x000fc0000383ffff */
[----:B------:R-:W-:-:S00]  /*8080*/  NOP ;  /* 0x0000000000007918 */ /* 0x000fc00000000000 */
[----:B------:R-:W-:-:S00]  /*8090*/  NOP ;  /* 0x0000000000007918 */ /* 0x000fc00000000000 */
[----:B------:R-:W-:-:S00]  /*80a0*/  NOP ;  /* 0x0000000000007918 */ /* 0x000fc00000000000 */
[----:B------:R-:W-:-:S00]  /*80b0*/  NOP ;  /* 0x0000000000007918 */ /* 0x000fc00000000000 */
[----:B------:R-:W-:-:S00]  /*80c0*/  NOP ;  /* 0x0000000000007918 */ /* 0x000fc00000000000 */
[----:B------:R-:W-:-:S00]  /*80d0*/  NOP ;  /* 0x0000000000007918 */ /* 0x000fc00000000000 */
[----:B------:R-:W-:-:S00]  /*80e0*/  NOP ;  /* 0x0000000000007918 */ /* 0x000fc00000000000 */
[----:B------:R-:W-:-:S00]  /*80f0*/  NOP ;  /* 0x0000000000007918 */ /* 0x000fc00000000000 */
.L_x_188:


//--------------------- .nv.global.init           --------------------------
	.section	.nv.global.init,"aw",@progbits
.nv.global.init:
	.type		$str$22,@object
	.size		$str$22,($str$26 - $str$22)
$str$22:
        /*0000*/ 	.byte	0x6b, 0x5f, 0x74, 0x69, 0x6c, 0x65, 0x5f, 0x63, 0x6f, 0x75, 0x6e, 0x74, 0x20, 0x3e, 0x3d, 0x20
        /*0010*/ 	.byte	0x31, 0x00
	.type		$str$26,@object
	.size		$str$26,($str$27 - $str$26)
$str$26:
        /*0012*/ 	.byte	0x28, 0x61, 0x64, 0x64, 0x72, 0x65, 0x73, 0x73, 0x20, 0x26, 0x20, 0x6d, 0x61, 0x73, 0x6b, 0x29
        /*0022*/ 	.byte	0x20, 0x3d, 0x3d, 0x20, 0x30, 0x00
	.type		$str$27,@object
	.size		$str$27,($str$23 - $str$27)
$str$27:
        /*0028*/ 	.byte	0x2f, 0x74, 0x6d, 0x70, 0x2f, 0x63, 0x75, 0x74, 0x6c, 0x61, 0x73, 0x73, 0x5f, 0x73, 0x77, 0x65
        /*0038*/ 	.byte	0x65, 0x70, 0x5f, 0x73, 0x72, 0x63, 0x2f, 0x69, 0x6e, 0x63, 0x6c, 0x75, 0x64, 0x65, 0x2f, 0x63
        /*0048*/ 	.byte	0x75, 0x74, 0x65, 0x2f, 0x70, 0x6f, 0x69, 0x6e, 0x74, 0x65, 0x72, 0x5f, 0x66, 0x6c, 0x61, 0x67
        /*0058*/ 	.byte	0x67, 0x65, 0x64, 0x2e, 0x68, 0x70, 0x70, 0x00
	.type		$str$23,@object
	.size		$str$23,(__unnamed_2 - $str$23)
$str$23:
        /*0060*/ 	.byte	0x2f, 0x74, 0x6d, 0x70, 0x2f, 0x63, 0x75, 0x74, 0x6c, 0x61, 0x73, 0x73, 0x5f, 0x73, 0x77, 0x65
        /*0070*/ 	.byte	0x65, 0x70, 0x5f, 0x73, 0x72, 0x63, 0x2f, 0x69, 0x6e, 0x63, 0x6c, 0x75, 0x64, 0x65, 0x2f, 0x63
        /*0080*/ 	.byte	0x75, 0x74, 0x6c, 0x61, 0x73, 0x73, 0x2f, 0x67, 0x65, 0x6d, 0x6d, 0x2f, 0x63, 0x6f, 0x6c, 0x6c
        /*0090*/ 	.byte	0x65, 0x63, 0x74, 0x69, 0x76, 0x65, 0x2f, 0x73, 0x6d, 0x39, 0x30, 0x5f, 0x6d, 0x6d, 0x61, 0x5f
        /*00a0*/ 	.byte	0x74, 0x6d, 0x61, 0x5f, 0x67, 0x6d, 0x6d, 0x61, 0x5f, 0x73, 0x73, 0x5f, 0x77, 0x61, 0x72, 0x70
        /*00b0*/ 	.byte	0x73, 0x70, 0x65, 0x63, 0x69, 0x61, 0x6c, 0x69, 0x7a, 0x65, 0x64, 0x2e, 0x68, 0x70, 0x70, 0x00
	.type		__unnamed_2,@object
	.size		__unnamed_2,(__unnamed_1 - __unnamed_2)
__unnamed_2:
        /*00c0*/ 	.byte	0x61, 0x75, 0x74, 0x6f, 0x20, 0x63, 0x75, 0x74, 0x65, 0x3a, 0x3a, 0x61, 0x73, 0x5f, 0x70, 0x6f
        /* <DEDUP_REMOVED lines=27> */
        /*0280*/ 	.byte	0x3c, 0x34, 0x30, 0x39, 0x36, 0x3e, 0x3e, 0x3e, 0x3e, 0x3e, 0x5d, 0x00
	.type		__unnamed_1,@object
	.size		__unnamed_1,(.L_0 - __unnamed_1)
__unnamed_1:
        /* <DEDUP_REMOVED lines=181> */
        /*0ddc*/ 	.byte	0x79, 0x5d, 0x00
.L_0:


//--------------------- .nv.shared._ZN7cutlass13device_kernelINS_4gemm6kernel13GemmUniversalIN4cute5tupleIJiiiiEEENS1_10collective13CollectiveMmaINS1_34MainloopSm90TmaGmmaWarpSpecializedILi4ENS5_IJNS4_1CILi1EEESB_SB_EEENS1_35KernelTmaWarpSpecializedCooperativeEEENS5_IJNSA_ILi256EEENSA_ILi64EEESG_EEENS_10bfloat16_tENS5_IJlSB_lEEESI_SJ_NS4_8TiledMMAINS4_8MMA_AtomIJNS4_4SM904GMMA27MMA_64x64x16_F32BF16BF16_SSILNSN_5MajorE0ELSP_0ELNSN_7ScaleInE1ELSQ_1EEEEEENS4_6LayoutINS5_IJNSA_ILi2EEESB_SB_EEENS5_IJSB_NSA_ILi0EEESW_EEEEENS5_IJNS4_10UnderscoreESZ_SZ_EEEEENS4_13SM90_TMA_LOADENS4_14ComposedLayoutINS4_7SwizzleILi3ELi4ELi3EEENS4_18smem_ptr_flag_bitsILi16EEENST_INS5_IJNSA_ILi8EEESG_EEENS5_IJSG_SB_EEEEEEEvNS4_8identityES12_S1C_vS1D_EENS_8epilogue10collective18CollectiveEpilogueINS1F_22Sm90TmaWarpSpecializedILi4ELi2ELi16ELb1ELb0EEEJSH_NS5_IJNSA_ILi128EEENSA_ILi32EEEEEESI_SJ_SI_SJ_NS1F_6fusion15FusionCallbacksIS1J_NS1N_17LinearCombinationISI_fSI_fLNS_15FloatRoundStyleE2EEESH_S1M_JEEES12_NS13_INS14_ILi2ELi4ELi3EEES17_NST_INS5_IJS18_S1L_EEENS5_IJS1L_SB_EEEEEEENS4_17SM75_U32x4_LDSM_NENS4_14SM90_TMA_STOREES1X_NS4_17SM90_U32x4_STSM_NENS4_9Copy_AtomIJS20_NS_6half_tEEEEvEEEvvEEEEvNT_6ParamsE --------------------------
	.section	.nv.shared._ZN7cutlass13device_kernelINS_4gemm6kernel13GemmUniversalIN4cute5tupleIJiiiiEEENS1_10collective13CollectiveMmaINS1_34MainloopSm90TmaGmmaWarpSpecializedILi4ENS5_IJNS4_1CILi1EEESB_SB_EEENS1_35KernelTmaWarpSpecializedCooperativeEEENS5_IJNSA_ILi256EEENSA_ILi64EEESG_EEENS_10bfloat16_tENS5_IJlSB_lEEESI_SJ_NS4_8TiledMMAINS4_8MMA_AtomIJNS4_4SM904GMMA27MMA_64x64x16_F32BF16BF16_SSILNSN_5MajorE0ELSP_0ELNSN_7ScaleInE1ELSQ_1EEEEEENS4_6LayoutINS5_IJNSA_ILi2EEESB_SB_EEENS5_IJSB_NSA_ILi0EEESW_EEEEENS5_IJNS4_10UnderscoreESZ_SZ_EEEEENS4_13SM90_TMA_LOADENS4_14ComposedLayoutINS4_7SwizzleILi3ELi4ELi3EEENS4_18smem_ptr_flag_bitsILi16EEENST_INS5_IJNSA_ILi8EEESG_EEENS5_IJSG_SB_EEEEEEEvNS4_8identityES12_S1C_vS1D_EENS_8epilogue10collective18CollectiveEpilogueINS1F_22Sm90TmaWarpSpecializedILi4ELi2ELi16ELb1ELb0EEEJSH_NS5_IJNSA_ILi128EEENSA_ILi32EEEEEESI_SJ_SI_SJ_NS1F_6fusion15FusionCallbacksIS1J_NS1N_17LinearCombinationISI_fSI_fLNS_15FloatRoundStyleE2EEESH_S1M_JEEES12_NS13_INS14_ILi2ELi4ELi3EEES17_NST_INS5_IJS18_S1L_EEENS5_IJS1L_SB_EEEEEEENS4_17SM75_U32x4_LDSM_NENS4_14SM90_TMA_STOREES1X_NS4_17SM90_U32x4_STSM_NENS4_9Copy_AtomIJS20_NS_6half_tEEEEvEEEvvEEEEvNT_6ParamsE,"aw",@nobits
	.sectionflags	@""
	.align	16
	.zero		1024


//--------------------- .nv.shared.reserved.0     --------------------------
	.section	.nv.shared.reserved.0,"aw",@nobits
	.weak		__nv_reservedSMEM_offset_0_alias
	.size		__nv_reservedSMEM_offset_0_alias, 0, 0
	.other		__nv_reservedSMEM_offset_0_alias,@"STO_CUDA_RESERVED_SHARED STV_DEFAULT"
__nv_reservedSMEM_offset_0_alias:
	.zero		0


//--------------------- .nv.global                --------------------------
	.section	.nv.global,"aw",@nobits
.nv.global:
	.type		_ZN39_INTERNAL_cac22eaa_4_k_cu_a7d64dcf_30914cute1_E,@object
	.size		_ZN39_INTERNAL_cac22eaa_4_k_cu_a7d64dcf_30914cute1_E,(_ZN39_INTERNAL_cac22eaa_4_k_cu_a7d64dcf_30914cuda3std3__45__cpo6cbeginE - _ZN39_INTERNAL_cac22eaa_4_k_cu_a7d64dcf_30914cute1_E)
_ZN39_INTERNAL_cac22eaa_4_k_cu_a7d64dcf_30914cute1_E:
	.zero		1
	.type		_ZN39_INTERNAL_cac22eaa_4_k_cu_a7d64dcf_30914cuda3std3__45__cpo6cbeginE,@object
	.size		_ZN39_INTERNAL_cac22eaa_4_k_cu_a7d64dcf_30914cuda3std3__45__cpo6cbeginE,(_ZN39_INTERNAL_cac22eaa_4_k_cu_a7d64dcf_30914cuda3std3__48in_placeE - _ZN39_INTERNAL_cac22eaa_4_k_cu_a7d64dcf_30914cuda3std3__45__cpo6cbeginE)
_ZN39_INTERNAL_cac22eaa_4_k_cu_a7d64dcf_30914cuda3std3__45__cpo6cbeginE:
	.zero		1
	.type		_ZN39_INTERNAL_cac22eaa_4_k_cu_a7d64dcf_30914cuda3std3__48in_placeE,@object
	.size		_ZN39_INTERNAL_cac22eaa_4_k_cu_a7d64dcf_30914cuda3std3__48in_placeE,(_ZN39_INTERNAL_cac22eaa_4_k_cu_a7d64dcf_30914cuda3std6ranges3__45__cpo9iter_moveE - _ZN39_INTERNAL_cac22eaa_4_k_cu_a7d64dcf_30914cuda3std3__48in_placeE)
_ZN39_INTERNAL_cac22eaa_4_k_cu_a7d64dcf_30914cuda3std3__48in_placeE:
	.zero		1
	.type		_ZN39_INTERNAL_cac22eaa_4_k_cu_a7d64dcf_30914cuda3std6ranges3__45__cpo9iter_moveE,@object
	.size		_ZN39_INTERNAL_cac22eaa_4_k_cu_a7d64dcf_30914cuda3std6ranges3__45__cpo9iter_moveE,(_ZN39_INTERNAL_cac22eaa_4_k_cu_a7d64dcf_30914cuda3std3__45__cpo5beginE - _ZN39_INTERNAL_cac22eaa_4_k_cu_a7d64dcf_30914cuda3std6ranges3__45__cpo9iter_moveE)
_ZN39_INTERNAL_cac22eaa_4_k_cu_a7d64dcf_30914cuda3std6ranges3__45__cpo9iter_moveE:
	.zero		1
	.type		_ZN39_INTERNAL_cac22eaa_4_k_cu_a7d64dcf_30914cuda3std3__45__cpo5beginE,@object
	.size		_ZN39_INTERNAL_cac22eaa_4_k_cu_a7d64dcf_30914cuda3std3__45__cpo5beginE,(_ZN39_INTERNAL_cac22eaa_4_k_cu_a7d64dcf_30914cuda3std3__441_GLOBAL__N__cac22eaa_4_k_cu_a7d64dcf_30916ignoreE - _ZN39_INTERNAL_cac22eaa_4_k_cu_a7d64dcf_30914cuda3std3__45__cpo5beginE)
_ZN39_INTERNAL_cac22eaa_4_k_cu_a7d64dcf_30914cuda3std3__45__cpo5beginE:
	.zero		1
	.type		_ZN39_INTERNAL_cac22eaa_4_k_cu_a7d64dcf_30914cuda3std3__441_GLOBAL__N__cac22eaa_4_k_cu_a7d64dcf_30916ignoreE,@object
	.size		_ZN39_INTERNAL_cac22eaa_4_k_cu_a7d64dcf_30914cuda3std3__441_GLOBAL__N__cac22eaa_4_k_cu_a7d64dcf_30916ignoreE,(_ZN39_INTERNAL_cac22eaa_4_k_cu_a7d64dcf_30914cute7productE - _ZN39_INTERNAL_cac22eaa_4_k_cu_a7d64dcf_30914cuda3std3__441_GLOBAL__N__cac22eaa_4_k_cu_a7d64dcf_30916ignoreE)
_ZN39_INTERNAL_cac22eaa_4_k_cu_a7d64dcf_30914cuda3std3__441_GLOBAL__N__cac22eaa_4_k_cu_a7d64dcf_30916ignoreE:
	.zero		1
	.type		_ZN39_INTERNAL_cac22eaa_4_k_cu_a7d64dcf_30914cute7productE,@object
	.size		_ZN39_INTERNAL_cac22eaa_4_k_cu_a7d64dcf_30914cute7productE,(_ZN39_INTERNAL_cac22eaa_4_k_cu_a7d64dcf_30914cuda3std3__45__cpo3endE - _ZN39_INTERNAL_cac22eaa_4_k_cu_a7d64dcf_30914cute7productE)
_ZN39_INTERNAL_cac22eaa_4_k_cu_a7d64dcf_30914cute7productE:
	.zero		1
	.type		_ZN39_INTERNAL_cac22eaa_4_k_cu_a7d64dcf_30914cuda3std3__45__cpo3endE,@object
	.size		_ZN39_INTERNAL_cac22eaa_4_k_cu_a7d64dcf_30914cuda3std3__45__cpo3endE,(_ZN39_INTERNAL_cac22eaa_4_k_cu_a7d64dcf_30914cuda3std3__419piecewise_constructE - _ZN39_INTERNAL_cac22eaa_4_k_cu_a7d64dcf_30914cuda3std3__45__cpo3endE)
_ZN39_INTERNAL_cac22eaa_4_k_cu_a7d64dcf_30914cuda3std3__45__cpo3endE:
	.zero		1
	.type		_ZN39_INTERNAL_cac22eaa_4_k_cu_a7d64dcf_30914cuda3std3__419piecewise_constructE,@object
	.size		_ZN39_INTERNAL_cac22eaa_4_k_cu_a7d64dcf_30914cuda3std3__419piecewise_constructE,(_ZN39_INTERNAL_cac22eaa_4_k_cu_a7d64dcf_30914cuda3std3__45__cpo4cendE - _ZN39_INTERNAL_cac22eaa_4_k_cu_a7d64dcf_30914cuda3std3__419piecewise_constructE)
_ZN39_INTERNAL_cac22eaa_4_k_cu_a7d64dcf_30914cuda3std3__419piecewise_constructE:
	.zero		1
	.type		_ZN39_INTERNAL_cac22eaa_4_k_cu_a7d64dcf_30914cuda3std3__45__cpo4cendE,@object
	.size		_ZN39_INTERNAL_cac22eaa_4_k_cu_a7d64dcf_30914cuda3std3__45__cpo4cendE,(_ZN39_INTERNAL_cac22eaa_4_k_cu_a7d64dcf_30914cuda3std6ranges3__45__cpo4swapE - _ZN39_INTERNAL_cac22eaa_4_k_cu_a7d64dcf_30914cuda3std3__45__cpo4cendE)
_ZN39_INTERNAL_cac22eaa_4_k_cu_a7d64dcf_30914cuda3std3__45__cpo4cendE:
	.zero		1
	.type		_ZN39_INTERNAL_cac22eaa_4_k_cu_a7d64dcf_30914cuda3std6ranges3__45__cpo4swapE,@object
	.size		_ZN39_INTERNAL_cac22eaa_4_k_cu_a7d64dcf_30914cuda3std6ranges3__45__cpo4swapE,(.L_9 - _ZN39_INTERNAL_cac22eaa_4_k_cu_a7d64dcf_30914cuda3std6ranges3__45__cpo4swapE)
_ZN39_INTERNAL_cac22eaa_4_k_cu_a7d64dcf_30914cuda3std6ranges3__45__cpo4swapE:
	.zero		1
.L_9:


//--------------------- .nv.constant0._ZN7cutlass13device_kernelINS_4gemm6kernel13GemmUniversalIN4cute5tupleIJiiiiEEENS1_10collective13CollectiveMmaINS1_34MainloopSm90TmaGmmaWarpSpecializedILi4ENS5_IJNS4_1CILi1EEESB_SB_EEENS1_35KernelTmaWarpSpecializedCooperativeEEENS5_IJNSA_ILi256EEENSA_ILi64EEESG_EEENS_10bfloat16_tENS5_IJlSB_lEEESI_SJ_NS4_8TiledMMAINS4_8MMA_AtomIJNS4_4SM904GMMA27MMA_64x64x16_F32BF16BF16_SSILNSN_5MajorE0ELSP_0ELNSN_7ScaleInE1ELSQ_1EEEEEENS4_6LayoutINS5_IJNSA_ILi2EEESB_SB_EEENS5_IJSB_NSA_ILi0EEESW_EEEEENS5_IJNS4_10UnderscoreESZ_SZ_EEEEENS4_13SM90_TMA_LOADENS4_14ComposedLayoutINS4_7SwizzleILi3ELi4ELi3EEENS4_18smem_ptr_flag_bitsILi16EEENST_INS5_IJNSA_ILi8EEESG_EEENS5_IJSG_SB_EEEEEEEvNS4_8identityES12_S1C_vS1D_EENS_8epilogue10collective18CollectiveEpilogueINS1F_22Sm90TmaWarpSpecializedILi4ELi2ELi16ELb1ELb0EEEJSH_NS5_IJNSA_ILi128EEENSA_ILi32EEEEEESI_SJ_SI_SJ_NS1F_6fusion15FusionCallbacksIS1J_NS1N_17LinearCombinationISI_fSI_fLNS_15FloatRoundStyleE2EEESH_S1M_JEEES12_NS13_INS14_ILi2ELi4ELi3EEES17_NST_INS5_IJS18_S1L_EEENS5_IJS1L_SB_EEEEEEENS4_17SM75_U32x4_LDSM_NENS4_14SM90_TMA_STOREES1X_NS4_17SM90_U32x4_STSM_NENS4_9Copy_AtomIJS20_NS_6half_tEEEEvEEEvvEEEEvNT_6ParamsE --------------------------
	.section	.nv.constant0._ZN7cutlass13device_kernelINS_4gemm6kernel13GemmUniversalIN4cute5tupleIJiiiiEEENS1_10collective13CollectiveMmaINS1_34MainloopSm90TmaGmmaWarpSpecializedILi4ENS5_IJNS4_1CILi1EEESB_SB_EEENS1_35KernelTmaWarpSpecializedCooperativeEEENS5_IJNSA_ILi256EEENSA_ILi64EEESG_EEENS_10bfloat16_tENS5_IJlSB_lEEESI_SJ_NS4_8TiledMMAINS4_8MMA_AtomIJNS4_4SM904GMMA27MMA_64x64x16_F32BF16BF16_SSILNSN_5MajorE0ELSP_0ELNSN_7ScaleInE1ELSQ_1EEEEEENS4_6LayoutINS5_IJNSA_ILi2EEESB_SB_EEENS5_IJSB_NSA_ILi0EEESW_EEEEENS5_IJNS4_10UnderscoreESZ_SZ_EEEEENS4_13SM90_TMA_LOADENS4_14ComposedLayoutINS4_7SwizzleILi3ELi4ELi3EEENS4_18smem_ptr_flag_bitsILi16EEENST_INS5_IJNSA_ILi8EEESG_EEENS5_IJSG_SB_EEEEEEEvNS4_8identityES12_S1C_vS1D_EENS_8epilogue10collective18CollectiveEpilogueINS1F_22Sm90TmaWarpSpecializedILi4ELi2ELi16ELb1ELb0EEEJSH_NS5_IJNSA_ILi128EEENSA_ILi32EEEEEESI_SJ_SI_SJ_NS1F_6fusion15FusionCallbacksIS1J_NS1N_17LinearCombinationISI_fSI_fLNS_15FloatRoundStyleE2EEESH_S1M_JEEES12_NS13_INS14_ILi2ELi4ELi3EEES17_NST_INS5_IJS18_S1L_EEENS5_IJS1L_SB_EEEEEEENS4_17SM75_U32x4_LDSM_NENS4_14SM90_TMA_STOREES1X_NS4_17SM90_U32x4_STSM_NENS4_9Copy_AtomIJS20_NS_6half_tEEEEvEEEvvEEEEvNT_6ParamsE,"a",@progbits
	.sectionflags	@""
	.align	4
.nv.constant0._ZN7cutlass13device_kernelINS_4gemm6kernel13GemmUniversalIN4cute5tupleIJiiiiEEENS1_10collective13CollectiveMmaINS1_34MainloopSm90TmaGmmaWarpSpecializedILi4ENS5_IJNS4_1CILi1EEESB_SB_EEENS1_35KernelTmaWarpSpecializedCooperativeEEENS5_IJNSA_ILi256EEENSA_ILi64EEESG_EEENS_10bfloat16_tENS5_IJlSB_lEEESI_SJ_NS4_8TiledMMAINS4_8MMA_AtomIJNS4_4SM904GMMA27MMA_64x64x16_F32BF16BF16_SSILNSN_5MajorE0ELSP_0ELNSN_7ScaleInE1ELSQ_1EEEEEENS4_6LayoutINS5_IJNSA_ILi2EEESB_SB_EEENS5_IJSB_NSA_ILi0EEESW_EEEEENS5_IJNS4_10UnderscoreESZ_SZ_EEEEENS4_13SM90_TMA_LOADENS4_14ComposedLayoutINS4_7SwizzleILi3ELi4ELi3EEENS4_18smem_ptr_flag_bitsILi16EEENST_INS5_IJNSA_ILi8EEESG_EEENS5_IJSG_SB_EEEEEEEvNS4_8identityES12_S1C_vS1D_EENS_8epilogue10collective18CollectiveEpilogueINS1F_22Sm90TmaWarpSpecializedILi4ELi2ELi16ELb1ELb0EEEJSH_NS5_IJNSA_ILi128EEENSA_ILi32EEEEEESI_SJ_SI_SJ_NS1F_6fusion15FusionCallbacksIS1J_NS1N_17LinearCombinationISI_fSI_fLNS_15FloatRoundStyleE2EEESH_S1M_JEEES12_NS13_INS14_ILi2ELi4ELi3EEES17_NST_INS5_IJS18_S1L_EEENS5_IJS1L_SB_EEEEEEENS4_17SM75_U32x4_LDSM_NENS4_14SM90_TMA_STOREES1X_NS4_17SM90_U32x4_STSM_NENS4_9Copy_AtomIJS20_NS_6half_tEEEEvEEEvvEEEEvNT_6ParamsE:
	.zero		2432


//--------------------- SYMBOLS --------------------------

	.type		.nv.reservedSmem.offset0,@object
	.size		.nv.reservedSmem.offset0,0x4
	.type		__assertfail,@function
